	.target	sm_103a

	.elftype	@"ET_EXEC"


//--------------------- .note.nv.tkinfo           --------------------------
	.section	.note.nv.tkinfo,"",@"SHT_NOTE"
	.sectionflags	@"SHF_NOTE_NV_TKINFO"
	.tkinfo
        /*0018*/ 	.word	0x00000002
        /*0030*/ 	.string	""
        /*0030*/ 	.string	"ptxas"
        /*0030*/ 	.string	"Cuda compilation tools, release 13.0, V13.0.88"
        /*0030*/ 	.string	"Build cuda_13.0.r13.0/compiler.36424714_0"
        /*0030*/ 	.string	"-arch sm_103a -m 64 "



//--------------------- .note.nv.cuinfo           --------------------------
	.section	.note.nv.cuinfo,"",@"SHT_NOTE"
	.sectionflags	@"SHF_NOTE_NV_CUINFO"
        /*0018*/ 	.short	0x0002
        /*001a*/ 	.short	0x0067
        /*001c*/ 	.short	0x0082
	.zero		2


//--------------------- .nv.info                  --------------------------
	.section	.nv.info,"",@"SHT_CUDA_INFO"
	.align	4


	//----- nvinfo : EIATTR_REGCOUNT
	.align		4
        /*0000*/ 	.byte	0x04, 0x2f
        /*0002*/ 	.short	(.L_12 - .L_11)
	.align		4
.L_11:
        /*0004*/ 	.word	index@(_ZN7cutlass13device_kernelIN5flash19enable_sm80_to_sm89INS1_16FlashAttnFwdSm80INS1_25CollectiveMainloopFwdSm80ILi8ELi2ELb0EN4cute5tupleIJNS5_1CILi128EEENS7_ILi64EEENS7_ILi192EEEEEELi192ENS_10bfloat16_tEfNS_4arch4Sm80ELb1ELb0ELb1ELb1ELb0ELb1ELb1ELb1EEENS1_21CollectiveEpilogueFwdINS6_IJS8_SA_S9_EEENS6_IJNS7_ILi1EEESI_SI_EEESC_SE_Li256ELb1ELb1ELb1ELb0EEENS1_36VarlenDynamicPersistentTileSchedulerILi128ELi64ELi256ELi256ELb1ELb1ELb0ELb1ELb1ELb1EEEEEEEEEvNT_6ParamsE)
        /*0008*/ 	.word	0x00000004


	//----- nvinfo : EIATTR_FRAME_SIZE
	.align		4
.L_12:
        /*000c*/ 	.byte	0x04, 0x11
        /*000e*/ 	.short	(.L_14 - .L_13)
	.align		4
.L_13:
        /*0010*/ 	.word	index@(_ZN7cutlass13device_kernelIN5flash19enable_sm80_to_sm89INS1_16FlashAttnFwdSm80INS1_25CollectiveMainloopFwdSm80ILi8ELi2ELb0EN4cute5tupleIJNS5_1CILi128EEENS7_ILi64EEENS7_ILi192EEEEEELi192ENS_10bfloat16_tEfNS_4arch4Sm80ELb1ELb0ELb1ELb1ELb0ELb1ELb1ELb1EEENS1_21CollectiveEpilogueFwdINS6_IJS8_SA_S9_EEENS6_IJNS7_ILi1EEESI_SI_EEESC_SE_Li256ELb1ELb1ELb1ELb0EEENS1_36VarlenDynamicPersistentTileSchedulerILi128ELi64ELi256ELi256ELb1ELb1ELb0ELb1ELb1ELb1EEEEEEEEEvNT_6ParamsE)
        /*0014*/ 	.word	0x00000000


	//----- nvinfo : EIATTR_REGCOUNT
	.align		4
.L_14:
        /*0018*/ 	.byte	0x04, 0x2f
        /*001a*/ 	.short	(.L_16 - .L_15)
	.align		4
.L_15:
        /*001c*/ 	.word	index@(_ZN7cutlass13device_kernelIN5flash19enable_sm80_to_sm89INS1_16FlashAttnFwdSm80INS1_25CollectiveMainloopFwdSm80ILi8ELi2ELb0EN4cute5tupleIJNS5_1CILi128EEENS7_ILi64EEENS7_ILi192EEEEEELi192ENS_10bfloat16_tEfNS_4arch4Sm80ELb1ELb0ELb1ELb1ELb0ELb0ELb1ELb1EEENS1_21CollectiveEpilogueFwdINS6_IJS8_SA_S9_EEENS6_IJNS7_ILi1EEESI_SI_EEESC_SE_Li256ELb1ELb1ELb1ELb0EEENS1_36VarlenDynamicPersistentTileSchedulerILi128ELi64ELi256ELi256ELb1ELb1ELb0ELb1ELb1ELb1EEEEEEEEEvNT_6ParamsE)
        /*0020*/ 	.word	0x00000004


	//----- nvinfo : EIATTR_FRAME_SIZE
	.align		4
.L_16:
        /*0024*/ 	.byte	0x04, 0x11
        /*0026*/ 	.short	(.L_18 - .L_17)
	.align		4
.L_17:
        /*0028*/ 	.word	index@(_ZN7cutlass13device_kernelIN5flash19enable_sm80_to_sm89INS1_16FlashAttnFwdSm80INS1_25CollectiveMainloopFwdSm80ILi8ELi2ELb0EN4cute5tupleIJNS5_1CILi128EEENS7_ILi64EEENS7_ILi192EEEEEELi192ENS_10bfloat16_tEfNS_4arch4Sm80ELb1ELb0ELb1ELb1ELb0ELb0ELb1ELb1EEENS1_21CollectiveEpilogueFwdINS6_IJS8_SA_S9_EEENS6_IJNS7_ILi1EEESI_SI_EEESC_SE_Li256ELb1ELb1ELb1ELb0EEENS1_36VarlenDynamicPersistentTileSchedulerILi128ELi64ELi256ELi256ELb1ELb1ELb0ELb1ELb1ELb1EEEEEEEEEvNT_6ParamsE)
        /*002c*/ 	.word	0x00000000


	//----- nvinfo : EIATTR_REGCOUNT
	.align		4
.L_18:
        /*0030*/ 	.byte	0x04, 0x2f
        /*0032*/ 	.short	(.L_20 - .L_19)
	.align		4
.L_19:
        /*0034*/ 	.word	index@(_ZN7cutlass13device_kernelIN5flash19enable_sm80_to_sm89INS1_16FlashAttnFwdSm80INS1_25CollectiveMainloopFwdSm80ILi8ELi2ELb1EN4cute5tupleIJNS5_1CILi128EEENS7_ILi96EEENS7_ILi192EEEEEELi192ENS_10bfloat16_tEfNS_4arch4Sm80ELb1ELb0ELb1ELb0ELb0ELb0ELb1ELb1EEENS1_21CollectiveEpilogueFwdINS6_IJS8_SA_S9_EEENS6_IJNS7_ILi1EEESI_SI_EEESC_SE_Li256ELb0ELb1ELb1ELb0EEENS1_30DynamicPersistentTileSchedulerILi256ELi256ELb1ELb1ELb0EEEEEEEEEvNT_6ParamsE)
        /*0038*/ 	.word	0x00000004


	//----- nvinfo : EIATTR_FRAME_SIZE
	.align		4
.L_20:
        /*003c*/ 	.byte	0x04, 0x11
        /*003e*/ 	.short	(.L_22 - .L_21)
	.align		4
.L_21:
        /*0040*/ 	.word	index@(_ZN7cutlass13device_kernelIN5flash19enable_sm80_to_sm89INS1_16FlashAttnFwdSm80INS1_25CollectiveMainloopFwdSm80ILi8ELi2ELb1EN4cute5tupleIJNS5_1CILi128EEENS7_ILi96EEENS7_ILi192EEEEEELi192ENS_10bfloat16_tEfNS_4arch4Sm80ELb1ELb0ELb1ELb0ELb0ELb0ELb1ELb1EEENS1_21CollectiveEpilogueFwdINS6_IJS8_SA_S9_EEENS6_IJNS7_ILi1EEESI_SI_EEESC_SE_Li256ELb0ELb1ELb1ELb0EEENS1_30DynamicPersistentTileSchedulerILi256ELi256ELb1ELb1ELb0EEEEEEEEEvNT_6ParamsE)
        /*0044*/ 	.word	0x00000000


	//----- nvinfo : EIATTR_REGCOUNT
	.align		4
.L_22:
        /*0048*/ 	.byte	0x04, 0x2f
        /*004a*/ 	.short	(.L_24 - .L_23)
	.align		4
.L_23:
        /*004c*/ 	.word	index@(_ZN7cutlass13device_kernelIN5flash19enable_sm80_to_sm89INS1_16FlashAttnFwdSm80INS1_25CollectiveMainloopFwdSm80ILi8ELi2ELb0EN4cute5tupleIJNS5_1CILi128EEENS7_ILi64EEENS7_ILi192EEEEEELi192ENS_10bfloat16_tEfNS_4arch4Sm80ELb0ELb1ELb1ELb1ELb0ELb1ELb1ELb1EEENS1_21CollectiveEpilogueFwdINS6_IJS8_SA_S9_EEENS6_IJNS7_ILi1EEESI_SI_EEESC_SE_Li256ELb1ELb1ELb1ELb0EEENS1_36VarlenDynamicPersistentTileSchedulerILi128ELi64ELi256ELi256ELb1ELb1ELb0ELb1ELb0ELb1EEEEEEEEEvNT_6ParamsE)
        /*0050*/ 	.word	0x00000004


	//----- nvinfo : EIATTR_FRAME_SIZE
	.align		4
.L_24:
        /*0054*/ 	.byte	0x04, 0x11
        /*0056*/ 	.short	(.L_26 - .L_25)
	.align		4
.L_25:
        /*0058*/ 	.word	index@(_ZN7cutlass13device_kernelIN5flash19enable_sm80_to_sm89INS1_16FlashAttnFwdSm80INS1_25CollectiveMainloopFwdSm80ILi8ELi2ELb0EN4cute5tupleIJNS5_1CILi128EEENS7_ILi64EEENS7_ILi192EEEEEELi192ENS_10bfloat16_tEfNS_4arch4Sm80ELb0ELb1ELb1ELb1ELb0ELb1ELb1ELb1EEENS1_21CollectiveEpilogueFwdINS6_IJS8_SA_S9_EEENS6_IJNS7_ILi1EEESI_SI_EEESC_SE_Li256ELb1ELb1ELb1ELb0EEENS1_36VarlenDynamicPersistentTileSchedulerILi128ELi64ELi256ELi256ELb1ELb1ELb0ELb1ELb0ELb1EEEEEEEEEvNT_6ParamsE)
        /*005c*/ 	.word	0x00000000


	//----- nvinfo : EIATTR_REGCOUNT
	.align		4
.L_26:
        /*0060*/ 	.byte	0x04, 0x2f
        /*0062*/ 	.short	(.L_28 - .L_27)
	.align		4
.L_27:
        /*0064*/ 	.word	index@(_ZN7cutlass13device_kernelIN5flash19enable_sm80_to_sm89INS1_16FlashAttnFwdSm80INS1_25CollectiveMainloopFwdSm80ILi8ELi2ELb0EN4cute5tupleIJNS5_1CILi128EEENS7_ILi64EEENS7_ILi192EEEEEELi192ENS_10bfloat16_tEfNS_4arch4Sm80ELb0ELb1ELb1ELb1ELb0ELb0ELb1ELb1EEENS1_21CollectiveEpilogueFwdINS6_IJS8_SA_S9_EEENS6_IJNS7_ILi1EEESI_SI_EEESC_SE_Li256ELb1ELb1ELb1ELb0EEENS1_36VarlenDynamicPersistentTileSchedulerILi128ELi64ELi256ELi256ELb1ELb1ELb0ELb1ELb0ELb1EEEEEEEEEvNT_6ParamsE)
        /*0068*/ 	.word	0x00000004


	//----- nvinfo : EIATTR_FRAME_SIZE
	.align		4
.L_28:
        /*006c*/ 	.byte	0x04, 0x11
        /*006e*/ 	.short	(.L_30 - .L_29)
	.align		4
.L_29:
        /*0070*/ 	.word	index@(_ZN7cutlass13device_kernelIN5flash19enable_sm80_to_sm89INS1_16FlashAttnFwdSm80INS1_25CollectiveMainloopFwdSm80ILi8ELi2ELb0EN4cute5tupleIJNS5_1CILi128EEENS7_ILi64EEENS7_ILi192EEEEEELi192ENS_10bfloat16_tEfNS_4arch4Sm80ELb0ELb1ELb1ELb1ELb0ELb0ELb1ELb1EEENS1_21CollectiveEpilogueFwdINS6_IJS8_SA_S9_EEENS6_IJNS7_ILi1EEESI_SI_EEESC_SE_Li256ELb1ELb1ELb1ELb0EEENS1_36VarlenDynamicPersistentTileSchedulerILi128ELi64ELi256ELi256ELb1ELb1ELb0ELb1ELb0ELb1EEEEEEEEEvNT_6ParamsE)
        /*0074*/ 	.word	0x00000000


	//----- nvinfo : EIATTR_REGCOUNT
	.align		4
.L_30:
        /*0078*/ 	.byte	0x04, 0x2f
        /*007a*/ 	.short	(.L_32 - .L_31)
	.align		4
.L_31:
        /*007c*/ 	.word	index@(_ZN7cutlass13device_kernelIN5flash19enable_sm80_to_sm89INS1_16FlashAttnFwdSm80INS1_25CollectiveMainloopFwdSm80ILi8ELi2ELb0EN4cute5tupleIJNS5_1CILi128EEENS7_ILi64EEENS7_ILi192EEEEEELi192ENS_10bfloat16_tEfNS_4arch4Sm80ELb0ELb1ELb1ELb0ELb0ELb0ELb1ELb1EEENS1_21CollectiveEpilogueFwdINS6_IJS8_SA_S9_EEENS6_IJNS7_ILi1EEESI_SI_EEESC_SE_Li256ELb0ELb1ELb1ELb0EEENS1_19SingleTileSchedulerILb0ELb1ELb1ELi128EEEEEEEEEvNT_6ParamsE)
        /*0080*/ 	.word	0x00000004


	//----- nvinfo : EIATTR_FRAME_SIZE
	.align		4
.L_32:
        /*0084*/ 	.byte	0x04, 0x11
        /*0086*/ 	.short	(.L_34 - .L_33)
	.align		4
.L_33:
        /*0088*/ 	.word	index@(_ZN7cutlass13device_kernelIN5flash19enable_sm80_to_sm89INS1_16FlashAttnFwdSm80INS1_25CollectiveMainloopFwdSm80ILi8ELi2ELb0EN4cute5tupleIJNS5_1CILi128EEENS7_ILi64EEENS7_ILi192EEEEEELi192ENS_10bfloat16_tEfNS_4arch4Sm80ELb0ELb1ELb1ELb0ELb0ELb0ELb1ELb1EEENS1_21CollectiveEpilogueFwdINS6_IJS8_SA_S9_EEENS6_IJNS7_ILi1EEESI_SI_EEESC_SE_Li256ELb0ELb1ELb1ELb0EEENS1_19SingleTileSchedulerILb0ELb1ELb1ELi128EEEEEEEEEvNT_6ParamsE)
        /*008c*/ 	.word	0x00000000


	//----- nvinfo : EIATTR_REGCOUNT
	.align		4
.L_34:
        /*0090*/ 	.byte	0x04, 0x2f
        /*0092*/ 	.short	(.L_36 - .L_35)
	.align		4
.L_35:
        /*0094*/ 	.word	index@(_ZN7cutlass13device_kernelIN5flash19enable_sm80_to_sm89INS1_16FlashAttnFwdSm80INS1_25CollectiveMainloopFwdSm80ILi8ELi2ELb0EN4cute5tupleIJNS5_1CILi128EEENS7_ILi64EEENS7_ILi192EEEEEELi192ENS_10bfloat16_tEfNS_4arch4Sm80ELb0ELb0ELb1ELb1ELb0ELb1ELb1ELb1EEENS1_21CollectiveEpilogueFwdINS6_IJS8_SA_S9_EEENS6_IJNS7_ILi1EEESI_SI_EEESC_SE_Li256ELb1ELb1ELb1ELb0EEENS1_36VarlenDynamicPersistentTileSchedulerILi128ELi64ELi256ELi256ELb1ELb1ELb0ELb0ELb1ELb1EEEEEEEEEvNT_6ParamsE)
        /*0098*/ 	.word	0x00000004


	//----- nvinfo : EIATTR_FRAME_SIZE
	.align		4
.L_36:
        /*009c*/ 	.byte	0x04, 0x11
        /*009e*/ 	.short	(.L_38 - .L_37)
	.align		4
.L_37:
        /*00a0*/ 	.word	index@(_ZN7cutlass13device_kernelIN5flash19enable_sm80_to_sm89INS1_16FlashAttnFwdSm80INS1_25CollectiveMainloopFwdSm80ILi8ELi2ELb0EN4cute5tupleIJNS5_1CILi128EEENS7_ILi64EEENS7_ILi192EEEEEELi192ENS_10bfloat16_tEfNS_4arch4Sm80ELb0ELb0ELb1ELb1ELb0ELb1ELb1ELb1EEENS1_21CollectiveEpilogueFwdINS6_IJS8_SA_S9_EEENS6_IJNS7_ILi1EEESI_SI_EEESC_SE_Li256ELb1ELb1ELb1ELb0EEENS1_36VarlenDynamicPersistentTileSchedulerILi128ELi64ELi256ELi256ELb1ELb1ELb0ELb0ELb1ELb1EEEEEEEEEvNT_6ParamsE)
        /*00a4*/ 	.word	0x00000000


	//----- nvinfo : EIATTR_REGCOUNT
	.align		4
.L_38:
        /*00a8*/ 	.byte	0x04, 0x2f
        /*00aa*/ 	.short	(.L_40 - .L_39)
	.align		4
.L_39:
        /*00ac*/ 	.word	index@(_ZN7cutlass13device_kernelIN5flash19enable_sm80_to_sm89INS1_16FlashAttnFwdSm80INS1_25CollectiveMainloopFwdSm80ILi8ELi2ELb0EN4cute5tupleIJNS5_1CILi128EEENS7_ILi64EEENS7_ILi192EEEEEELi192ENS_10bfloat16_tEfNS_4arch4Sm80ELb0ELb0ELb1ELb1ELb0ELb0ELb1ELb1EEENS1_21CollectiveEpilogueFwdINS6_IJS8_SA_S9_EEENS6_IJNS7_ILi1EEESI_SI_EEESC_SE_Li256ELb1ELb1ELb1ELb0EEENS1_36VarlenDynamicPersistentTileSchedulerILi128ELi64ELi256ELi256ELb1ELb1ELb0ELb0ELb1ELb1EEEEEEEEEvNT_6ParamsE)
        /*00b0*/ 	.word	0x00000004


	//----- nvinfo : EIATTR_FRAME_SIZE
	.align		4
.L_40:
        /*00b4*/ 	.byte	0x04, 0x11
        /*00b6*/ 	.short	(.L_42 - .L_41)
	.align		4
.L_41:
        /*00b8*/ 	.word	index@(_ZN7cutlass13device_kernelIN5flash19enable_sm80_to_sm89INS1_16FlashAttnFwdSm80INS1_25CollectiveMainloopFwdSm80ILi8ELi2ELb0EN4cute5tupleIJNS5_1CILi128EEENS7_ILi64EEENS7_ILi192EEEEEELi192ENS_10bfloat16_tEfNS_4arch4Sm80ELb0ELb0ELb1ELb1ELb0ELb0ELb1ELb1EEENS1_21CollectiveEpilogueFwdINS6_IJS8_SA_S9_EEENS6_IJNS7_ILi1EEESI_SI_EEESC_SE_Li256ELb1ELb1ELb1ELb0EEENS1_36VarlenDynamicPersistentTileSchedulerILi128ELi64ELi256ELi256ELb1ELb1ELb0ELb0ELb1ELb1EEEEEEEEEvNT_6ParamsE)
        /*00bc*/ 	.word	0x00000000


	//----- nvinfo : EIATTR_REGCOUNT
	.align		4
.L_42:
        /*00c0*/ 	.byte	0x04, 0x2f
        /*00c2*/ 	.short	(.L_44 - .L_43)
	.align		4
.L_43:
        /*00c4*/ 	.word	index@(_ZN7cutlass13device_kernelIN5flash19enable_sm80_to_sm89INS1_16FlashAttnFwdSm80INS1_25CollectiveMainloopFwdSm80ILi8ELi2ELb1EN4cute5tupleIJNS5_1CILi128EEENS7_ILi96EEENS7_ILi192EEEEEELi192ENS_10bfloat16_tEfNS_4arch4Sm80ELb0ELb0ELb1ELb0ELb0ELb0ELb1ELb1EEENS1_21CollectiveEpilogueFwdINS6_IJS8_SA_S9_EEENS6_IJNS7_ILi1EEESI_SI_EEESC_SE_Li256ELb0ELb1ELb1ELb0EEENS1_19SingleTileSchedulerILb0ELb1ELb1ELi128EEEEEEEEEvNT_6ParamsE)
        /*00c8*/ 	.word	0x00000004


	//----- nvinfo : EIATTR_FRAME_SIZE
	.align		4
.L_44:
        /*00cc*/ 	.byte	0x04, 0x11
        /*00ce*/ 	.short	(.L_46 - .L_45)
	.align		4
.L_45:
        /*00d0*/ 	.word	index@(_ZN7cutlass13device_kernelIN5flash19enable_sm80_to_sm89INS1_16FlashAttnFwdSm80INS1_25CollectiveMainloopFwdSm80ILi8ELi2ELb1EN4cute5tupleIJNS5_1CILi128EEENS7_ILi96EEENS7_ILi192EEEEEELi192ENS_10bfloat16_tEfNS_4arch4Sm80ELb0ELb0ELb1ELb0ELb0ELb0ELb1ELb1EEENS1_21CollectiveEpilogueFwdINS6_IJS8_SA_S9_EEENS6_IJNS7_ILi1EEESI_SI_EEESC_SE_Li256ELb0ELb1ELb1ELb0EEENS1_19SingleTileSchedulerILb0ELb1ELb1ELi128EEEEEEEEEvNT_6ParamsE)
        /*00d4*/ 	.word	0x00000000


	//----- nvinfo : EIATTR_REGCOUNT
	.align		4
.L_46:
        /*00d8*/ 	.byte	0x04, 0x2f
        /*00da*/ 	.short	(.L_48 - .L_47)
	.align		4
.L_47:
        /*00dc*/ 	.word	index@(_ZN7cutlass13device_kernelIN5flash19enable_sm80_to_sm89INS1_16FlashAttnFwdSm80INS1_25CollectiveMainloopFwdSm80ILi8ELi1ELb0EN4cute5tupleIJNS5_1CILi128EEENS7_ILi64EEENS7_ILi192EEEEEELi192ENS_10bfloat16_tEfNS_4arch4Sm80ELb1ELb0ELb1ELb1ELb0ELb1ELb1ELb1EEENS1_21CollectiveEpilogueFwdINS6_IJS8_SA_S9_EEENS6_IJNS7_ILi1EEESI_SI_EEESC_SE_Li256ELb1ELb1ELb1ELb0EEENS1_36VarlenDynamicPersistentTileSchedulerILi128ELi64ELi256ELi256ELb1ELb1ELb0ELb1ELb1ELb1EEEEEEEEEvNT_6ParamsE)
        /*00e0*/ 	.word	0x00000004


	//----- nvinfo : EIATTR_FRAME_SIZE
	.align		4
.L_48:
        /*00e4*/ 	.byte	0x04, 0x11
        /*00e6*/ 	.short	(.L_50 - .L_49)
	.align		4
.L_49:
        /*00e8*/ 	.word	index@(_ZN7cutlass13device_kernelIN5flash19enable_sm80_to_sm89INS1_16FlashAttnFwdSm80INS1_25CollectiveMainloopFwdSm80ILi8ELi1ELb0EN4cute5tupleIJNS5_1CILi128EEENS7_ILi64EEENS7_ILi192EEEEEELi192ENS_10bfloat16_tEfNS_4arch4Sm80ELb1ELb0ELb1ELb1ELb0ELb1ELb1ELb1EEENS1_21CollectiveEpilogueFwdINS6_IJS8_SA_S9_EEENS6_IJNS7_ILi1EEESI_SI_EEESC_SE_Li256ELb1ELb1ELb1ELb0EEENS1_36VarlenDynamicPersistentTileSchedulerILi128ELi64ELi256ELi256ELb1ELb1ELb0ELb1ELb1ELb1EEEEEEEEEvNT_6ParamsE)
        /*00ec*/ 	.word	0x00000000


	//----- nvinfo : EIATTR_REGCOUNT
	.align		4
.L_50:
        /*00f0*/ 	.byte	0x04, 0x2f
        /*00f2*/ 	.short	(.L_52 - .L_51)
	.align		4
.L_51:
        /*00f4*/ 	.word	index@(_ZN7cutlass13device_kernelIN5flash19enable_sm80_to_sm89INS1_16FlashAttnFwdSm80INS1_25CollectiveMainloopFwdSm80ILi8ELi1ELb0EN4cute5tupleIJNS5_1CILi128EEENS7_ILi64EEENS7_ILi192EEEEEELi192ENS_10bfloat16_tEfNS_4arch4Sm80ELb1ELb0ELb1ELb1ELb0ELb0ELb1ELb1EEENS1_21CollectiveEpilogueFwdINS6_IJS8_SA_S9_EEENS6_IJNS7_ILi1EEESI_SI_EEESC_SE_Li256ELb1ELb1ELb1ELb0EEENS1_36VarlenDynamicPersistentTileSchedulerILi128ELi64ELi256ELi256ELb1ELb1ELb0ELb1ELb1ELb1EEEEEEEEEvNT_6ParamsE)
        /*00f8*/ 	.word	0x00000004


	//----- nvinfo : EIATTR_FRAME_SIZE
	.align		4
.L_52:
        /*00fc*/ 	.byte	0x04, 0x11
        /*00fe*/ 	.short	(.L_54 - .L_53)
	.align		4
.L_53:
        /*0100*/ 	.word	index@(_ZN7cutlass13device_kernelIN5flash19enable_sm80_to_sm89INS1_16FlashAttnFwdSm80INS1_25CollectiveMainloopFwdSm80ILi8ELi1ELb0EN4cute5tupleIJNS5_1CILi128EEENS7_ILi64EEENS7_ILi192EEEEEELi192ENS_10bfloat16_tEfNS_4arch4Sm80ELb1ELb0ELb1ELb1ELb0ELb0ELb1ELb1EEENS1_21CollectiveEpilogueFwdINS6_IJS8_SA_S9_EEENS6_IJNS7_ILi1EEESI_SI_EEESC_SE_Li256ELb1ELb1ELb1ELb0EEENS1_36VarlenDynamicPersistentTileSchedulerILi128ELi64ELi256ELi256ELb1ELb1ELb0ELb1ELb1ELb1EEEEEEEEEvNT_6ParamsE)
        /*0104*/ 	.word	0x00000000


	//----- nvinfo : EIATTR_REGCOUNT
	.align		4
.L_54:
        /*0108*/ 	.byte	0x04, 0x2f
        /*010a*/ 	.short	(.L_56 - .L_55)
	.align		4
.L_55:
        /*010c*/ 	.word	index@(_ZN7cutlass13device_kernelIN5flash19enable_sm80_to_sm89INS1_16FlashAttnFwdSm80INS1_25CollectiveMainloopFwdSm80ILi8ELi1ELb1EN4cute5tupleIJNS5_1CILi128EEENS7_ILi96EEENS7_ILi192EEEEEELi192ENS_10bfloat16_tEfNS_4arch4Sm80ELb1ELb0ELb1ELb0ELb0ELb0ELb1ELb1EEENS1_21CollectiveEpilogueFwdINS6_IJS8_SA_S9_EEENS6_IJNS7_ILi1EEESI_SI_EEESC_SE_Li256ELb0ELb1ELb1ELb0EEENS1_30DynamicPersistentTileSchedulerILi256ELi256ELb1ELb1ELb0EEEEEEEEEvNT_6ParamsE)
        /*0110*/ 	.word	0x00000004


	//----- nvinfo : EIATTR_FRAME_SIZE
	.align		4
.L_56:
        /*0114*/ 	.byte	0x04, 0x11
        /*0116*/ 	.short	(.L_58 - .L_57)
	.align		4
.L_57:
        /*0118*/ 	.word	index@(_ZN7cutlass13device_kernelIN5flash19enable_sm80_to_sm89INS1_16FlashAttnFwdSm80INS1_25CollectiveMainloopFwdSm80ILi8ELi1ELb1EN4cute5tupleIJNS5_1CILi128EEENS7_ILi96EEENS7_ILi192EEEEEELi192ENS_10bfloat16_tEfNS_4arch4Sm80ELb1ELb0ELb1ELb0ELb0ELb0ELb1ELb1EEENS1_21CollectiveEpilogueFwdINS6_IJS8_SA_S9_EEENS6_IJNS7_ILi1EEESI_SI_EEESC_SE_Li256ELb0ELb1ELb1ELb0EEENS1_30DynamicPersistentTileSchedulerILi256ELi256ELb1ELb1ELb0EEEEEEEEEvNT_6ParamsE)
        /*011c*/ 	.word	0x00000000


	//----- nvinfo : EIATTR_REGCOUNT
	.align		4
.L_58:
        /*0120*/ 	.byte	0x04, 0x2f
        /*0122*/ 	.short	(.L_60 - .L_59)
	.align		4
.L_59:
        /*0124*/ 	.word	index@(_ZN7cutlass13device_kernelIN5flash19enable_sm80_to_sm89INS1_16FlashAttnFwdSm80INS1_25CollectiveMainloopFwdSm80ILi8ELi1ELb0EN4cute5tupleIJNS5_1CILi128EEENS7_ILi64EEENS7_ILi192EEEEEELi192ENS_10bfloat16_tEfNS_4arch4Sm80ELb0ELb1ELb1ELb1ELb0ELb1ELb1ELb1EEENS1_21CollectiveEpilogueFwdINS6_IJS8_SA_S9_EEENS6_IJNS7_ILi1EEESI_SI_EEESC_SE_Li256ELb1ELb1ELb1ELb0EEENS1_36VarlenDynamicPersistentTileSchedulerILi128ELi64ELi256ELi256ELb1ELb1ELb0ELb1ELb0ELb1EEEEEEEEEvNT_6ParamsE)
        /*0128*/ 	.word	0x00000004


	//----- nvinfo : EIATTR_FRAME_SIZE
	.align		4
.L_60:
        /*012c*/ 	.byte	0x04, 0x11
        /*012e*/ 	.short	(.L_62 - .L_61)
	.align		4
.L_61:
        /*0130*/ 	.word	index@(_ZN7cutlass13device_kernelIN5flash19enable_sm80_to_sm89INS1_16FlashAttnFwdSm80INS1_25CollectiveMainloopFwdSm80ILi8ELi1ELb0EN4cute5tupleIJNS5_1CILi128EEENS7_ILi64EEENS7_ILi192EEEEEELi192ENS_10bfloat16_tEfNS_4arch4Sm80ELb0ELb1ELb1ELb1ELb0ELb1ELb1ELb1EEENS1_21CollectiveEpilogueFwdINS6_IJS8_SA_S9_EEENS6_IJNS7_ILi1EEESI_SI_EEESC_SE_Li256ELb1ELb1ELb1ELb0EEENS1_36VarlenDynamicPersistentTileSchedulerILi128ELi64ELi256ELi256ELb1ELb1ELb0ELb1ELb0ELb1EEEEEEEEEvNT_6ParamsE)
        /*0134*/ 	.word	0x00000000


	//----- nvinfo : EIATTR_REGCOUNT
	.align		4
.L_62:
        /*0138*/ 	.byte	0x04, 0x2f
        /*013a*/ 	.short	(.L_64 - .L_63)
	.align		4
.L_63:
        /*013c*/ 	.word	index@(_ZN7cutlass13device_kernelIN5flash19enable_sm80_to_sm89INS1_16FlashAttnFwdSm80INS1_25CollectiveMainloopFwdSm80ILi8ELi1ELb0EN4cute5tupleIJNS5_1CILi128EEENS7_ILi64EEENS7_ILi192EEEEEELi192ENS_10bfloat16_tEfNS_4arch4Sm80ELb0ELb1ELb1ELb1ELb0ELb0ELb1ELb1EEENS1_21CollectiveEpilogueFwdINS6_IJS8_SA_S9_EEENS6_IJNS7_ILi1EEESI_SI_EEESC_SE_Li256ELb1ELb1ELb1ELb0EEENS1_36VarlenDynamicPersistentTileSchedulerILi128ELi64ELi256ELi256ELb1ELb1ELb0ELb1ELb0ELb1EEEEEEEEEvNT_6ParamsE)
        /*0140*/ 	.word	0x00000004


	//----- nvinfo : EIATTR_FRAME_SIZE
	.align		4
.L_64:
        /*0144*/ 	.byte	0x04, 0x11
        /*0146*/ 	.short	(.L_66 - .L_65)
	.align		4
.L_65:
        /*0148*/ 	.word	index@(_ZN7cutlass13device_kernelIN5flash19enable_sm80_to_sm89INS1_16FlashAttnFwdSm80INS1_25CollectiveMainloopFwdSm80ILi8ELi1ELb0EN4cute5tupleIJNS5_1CILi128EEENS7_ILi64EEENS7_ILi192EEEEEELi192ENS_10bfloat16_tEfNS_4arch4Sm80ELb0ELb1ELb1ELb1ELb0ELb0ELb1ELb1EEENS1_21CollectiveEpilogueFwdINS6_IJS8_SA_S9_EEENS6_IJNS7_ILi1EEESI_SI_EEESC_SE_Li256ELb1ELb1ELb1ELb0EEENS1_36VarlenDynamicPersistentTileSchedulerILi128ELi64ELi256ELi256ELb1ELb1ELb0ELb1ELb0ELb1EEEEEEEEEvNT_6ParamsE)
        /*014c*/ 	.word	0x00000000


	//----- nvinfo : EIATTR_REGCOUNT
	.align		4
.L_66:
        /*0150*/ 	.byte	0x04, 0x2f
        /*0152*/ 	.short	(.L_68 - .L_67)
	.align		4
.L_67:
        /*0154*/ 	.word	index@(_ZN7cutlass13device_kernelIN5flash19enable_sm80_to_sm89INS1_16FlashAttnFwdSm80INS1_25CollectiveMainloopFwdSm80ILi8ELi1ELb0EN4cute5tupleIJNS5_1CILi128EEENS7_ILi64EEENS7_ILi192EEEEEELi192ENS_10bfloat16_tEfNS_4arch4Sm80ELb0ELb1ELb1ELb0ELb0ELb0ELb1ELb1EEENS1_21CollectiveEpilogueFwdINS6_IJS8_SA_S9_EEENS6_IJNS7_ILi1EEESI_SI_EEESC_SE_Li256ELb0ELb1ELb1ELb0EEENS1_19SingleTileSchedulerILb0ELb1ELb1ELi128EEEEEEEEEvNT_6ParamsE)
        /*0158*/ 	.word	0x00000004


	//----- nvinfo : EIATTR_FRAME_SIZE
	.align		4
.L_68:
        /*015c*/ 	.byte	0x04, 0x11
        /*015e*/ 	.short	(.L_70 - .L_69)
	.align		4
.L_69:
        /*0160*/ 	.word	index@(_ZN7cutlass13device_kernelIN5flash19enable_sm80_to_sm89INS1_16FlashAttnFwdSm80INS1_25CollectiveMainloopFwdSm80ILi8ELi1ELb0EN4cute5tupleIJNS5_1CILi128EEENS7_ILi64EEENS7_ILi192EEEEEELi192ENS_10bfloat16_tEfNS_4arch4Sm80ELb0ELb1ELb1ELb0ELb0ELb0ELb1ELb1EEENS1_21CollectiveEpilogueFwdINS6_IJS8_SA_S9_EEENS6_IJNS7_ILi1EEESI_SI_EEESC_SE_Li256ELb0ELb1ELb1ELb0EEENS1_19SingleTileSchedulerILb0ELb1ELb1ELi128EEEEEEEEEvNT_6ParamsE)
        /*0164*/ 	.word	0x00000000


	//----- nvinfo : EIATTR_REGCOUNT
	.align		4
.L_70:
        /*0168*/ 	.byte	0x04, 0x2f
        /*016a*/ 	.short	(.L_72 - .L_71)
	.align		4
.L_71:
        /*016c*/ 	.word	index@(_ZN7cutlass13device_kernelIN5flash19enable_sm80_to_sm89INS1_16FlashAttnFwdSm80INS1_25CollectiveMainloopFwdSm80ILi8ELi1ELb0EN4cute5tupleIJNS5_1CILi128EEENS7_ILi64EEENS7_ILi192EEEEEELi192ENS_10bfloat16_tEfNS_4arch4Sm80ELb0ELb0ELb1ELb1ELb0ELb1ELb1ELb1EEENS1_21CollectiveEpilogueFwdINS6_IJS8_SA_S9_EEENS6_IJNS7_ILi1EEESI_SI_EEESC_SE_Li256ELb1ELb1ELb1ELb0EEENS1_36VarlenDynamicPersistentTileSchedulerILi128ELi64ELi256ELi256ELb1ELb1ELb0ELb0ELb1ELb1EEEEEEEEEvNT_6ParamsE)
        /*0170*/ 	.word	0x00000004


	//----- nvinfo : EIATTR_FRAME_SIZE
	.align		4
.L_72:
        /*0174*/ 	.byte	0x04, 0x11
        /*0176*/ 	.short	(.L_74 - .L_73)
	.align		4
.L_73:
        /*0178*/ 	.word	index@(_ZN7cutlass13device_kernelIN5flash19enable_sm80_to_sm89INS1_16FlashAttnFwdSm80INS1_25CollectiveMainloopFwdSm80ILi8ELi1ELb0EN4cute5tupleIJNS5_1CILi128EEENS7_ILi64EEENS7_ILi192EEEEEELi192ENS_10bfloat16_tEfNS_4arch4Sm80ELb0ELb0ELb1ELb1ELb0ELb1ELb1ELb1EEENS1_21CollectiveEpilogueFwdINS6_IJS8_SA_S9_EEENS6_IJNS7_ILi1EEESI_SI_EEESC_SE_Li256ELb1ELb1ELb1ELb0EEENS1_36VarlenDynamicPersistentTileSchedulerILi128ELi64ELi256ELi256ELb1ELb1ELb0ELb0ELb1ELb1EEEEEEEEEvNT_6ParamsE)
        /*017c*/ 	.word	0x00000000


	//----- nvinfo : EIATTR_REGCOUNT
	.align		4
.L_74:
        /*0180*/ 	.byte	0x04, 0x2f
        /*0182*/ 	.short	(.L_76 - .L_75)
	.align		4
.L_75:
        /*0184*/ 	.word	index@(_ZN7cutlass13device_kernelIN5flash19enable_sm80_to_sm89INS1_16FlashAttnFwdSm80INS1_25CollectiveMainloopFwdSm80ILi8ELi1ELb0EN4cute5tupleIJNS5_1CILi128EEENS7_ILi64EEENS7_ILi192EEEEEELi192ENS_10bfloat16_tEfNS_4arch4Sm80ELb0ELb0ELb1ELb1ELb0ELb0ELb1ELb1EEENS1_21CollectiveEpilogueFwdINS6_IJS8_SA_S9_EEENS6_IJNS7_ILi1EEESI_SI_EEESC_SE_Li256ELb1ELb1ELb1ELb0EEENS1_36VarlenDynamicPersistentTileSchedulerILi128ELi64ELi256ELi256ELb1ELb1ELb0ELb0ELb1ELb1EEEEEEEEEvNT_6ParamsE)
        /*0188*/ 	.word	0x00000004


	//----- nvinfo : EIATTR_FRAME_SIZE
	.align		4
.L_76:
        /*018c*/ 	.byte	0x04, 0x11
        /*018e*/ 	.short	(.L_78 - .L_77)
	.align		4
.L_77:
        /*0190*/ 	.word	index@(_ZN7cutlass13device_kernelIN5flash19enable_sm80_to_sm89INS1_16FlashAttnFwdSm80INS1_25CollectiveMainloopFwdSm80ILi8ELi1ELb0EN4cute5tupleIJNS5_1CILi128EEENS7_ILi64EEENS7_ILi192EEEEEELi192ENS_10bfloat16_tEfNS_4arch4Sm80ELb0ELb0ELb1ELb1ELb0ELb0ELb1ELb1EEENS1_21CollectiveEpilogueFwdINS6_IJS8_SA_S9_EEENS6_IJNS7_ILi1EEESI_SI_EEESC_SE_Li256ELb1ELb1ELb1ELb0EEENS1_36VarlenDynamicPersistentTileSchedulerILi128ELi64ELi256ELi256ELb1ELb1ELb0ELb0ELb1ELb1EEEEEEEEEvNT_6ParamsE)
        /*0194*/ 	.word	0x00000000


	//----- nvinfo : EIATTR_REGCOUNT
	.align		4
.L_78:
        /*0198*/ 	.byte	0x04, 0x2f
        /*019a*/ 	.short	(.L_80 - .L_79)
	.align		4
.L_79:
        /*019c*/ 	.word	index@(_ZN7cutlass13device_kernelIN5flash19enable_sm80_to_sm89INS1_16FlashAttnFwdSm80INS1_25CollectiveMainloopFwdSm80ILi8ELi1ELb1EN4cute5tupleIJNS5_1CILi128EEENS7_ILi96EEENS7_ILi192EEEEEELi192ENS_10bfloat16_tEfNS_4arch4Sm80ELb0ELb0ELb1ELb0ELb0ELb0ELb1ELb1EEENS1_21CollectiveEpilogueFwdINS6_IJS8_SA_S9_EEENS6_IJNS7_ILi1EEESI_SI_EEESC_SE_Li256ELb0ELb1ELb1ELb0EEENS1_19SingleTileSchedulerILb0ELb1ELb1ELi128EEEEEEEEEvNT_6ParamsE)
        /*01a0*/ 	.word	0x00000004


	//----- nvinfo : EIATTR_FRAME_SIZE
	.align		4
.L_80:
        /*01a4*/ 	.byte	0x04, 0x11
        /*01a6*/ 	.short	(.L_82 - .L_81)
	.align		4
.L_81:
        /*01a8*/ 	.word	index@(_ZN7cutlass13device_kernelIN5flash19enable_sm80_to_sm89INS1_16FlashAttnFwdSm80INS1_25CollectiveMainloopFwdSm80ILi8ELi1ELb1EN4cute5tupleIJNS5_1CILi128EEENS7_ILi96EEENS7_ILi192EEEEEELi192ENS_10bfloat16_tEfNS_4arch4Sm80ELb0ELb0ELb1ELb0ELb0ELb0ELb1ELb1EEENS1_21CollectiveEpilogueFwdINS6_IJS8_SA_S9_EEENS6_IJNS7_ILi1EEESI_SI_EEESC_SE_Li256ELb0ELb1ELb1ELb0EEENS1_19SingleTileSchedulerILb0ELb1ELb1ELi128EEEEEEEEEvNT_6ParamsE)
        /*01ac*/ 	.word	0x00000000


	//----- nvinfo : EIATTR_MIN_STACK_SIZE
	.align		4
.L_82:
        /*01b0*/ 	.byte	0x04, 0x12
        /*01b2*/ 	.short	(.L_84 - .L_83)
	.align		4
.L_83:
        /*01b4*/ 	.word	index@(_ZN7cutlass13device_kernelIN5flash19enable_sm80_to_sm89INS1_16FlashAttnFwdSm80INS1_25CollectiveMainloopFwdSm80ILi8ELi1ELb1EN4cute5tupleIJNS5_1CILi128EEENS7_ILi96EEENS7_ILi192EEEEEELi192ENS_10bfloat16_tEfNS_4arch4Sm80ELb0ELb0ELb1ELb0ELb0ELb0ELb1ELb1EEENS1_21CollectiveEpilogueFwdINS6_IJS8_SA_S9_EEENS6_IJNS7_ILi1EEESI_SI_EEESC_SE_Li256ELb0ELb1ELb1ELb0EEENS1_19SingleTileSchedulerILb0ELb1ELb1ELi128EEEEEEEEEvNT_6ParamsE)
        /*01b8*/ 	.word	0x00000000


	//----- nvinfo : EIATTR_MIN_STACK_SIZE
	.align		4
.L_84:
        /*01bc*/ 	.byte	0x04, 0x12
        /*01be*/ 	.short	(.L_86 - .L_85)
	.align		4
.L_85:
        /*01c0*/ 	.word	index@(_ZN7cutlass13device_kernelIN5flash19enable_sm80_to_sm89INS1_16FlashAttnFwdSm80INS1_25CollectiveMainloopFwdSm80ILi8ELi1ELb0EN4cute5tupleIJNS5_1CILi128EEENS7_ILi64EEENS7_ILi192EEEEEELi192ENS_10bfloat16_tEfNS_4arch4Sm80ELb0ELb0ELb1ELb1ELb0ELb0ELb1ELb1EEENS1_21CollectiveEpilogueFwdINS6_IJS8_SA_S9_EEENS6_IJNS7_ILi1EEESI_SI_EEESC_SE_Li256ELb1ELb1ELb1ELb0EEENS1_36VarlenDynamicPersistentTileSchedulerILi128ELi64ELi256ELi256ELb1ELb1ELb0ELb0ELb1ELb1EEEEEEEEEvNT_6ParamsE)
        /*01c4*/ 	.word	0x00000000


	//----- nvinfo : EIATTR_MIN_STACK_SIZE
	.align		4
.L_86:
        /*01c8*/ 	.byte	0x04, 0x12
        /*01ca*/ 	.short	(.L_88 - .L_87)
	.align		4
.L_87:
        /*01cc*/ 	.word	index@(_ZN7cutlass13device_kernelIN5flash19enable_sm80_to_sm89INS1_16FlashAttnFwdSm80INS1_25CollectiveMainloopFwdSm80ILi8ELi1ELb0EN4cute5tupleIJNS5_1CILi128EEENS7_ILi64EEENS7_ILi192EEEEEELi192ENS_10bfloat16_tEfNS_4arch4Sm80ELb0ELb0ELb1ELb1ELb0ELb1ELb1ELb1EEENS1_21CollectiveEpilogueFwdINS6_IJS8_SA_S9_EEENS6_IJNS7_ILi1EEESI_SI_EEESC_SE_Li256ELb1ELb1ELb1ELb0EEENS1_36VarlenDynamicPersistentTileSchedulerILi128ELi64ELi256ELi256ELb1ELb1ELb0ELb0ELb1ELb1EEEEEEEEEvNT_6ParamsE)
        /*01d0*/ 	.word	0x00000000


	//----- nvinfo : EIATTR_MIN_STACK_SIZE
	.align		4
.L_88:
        /*01d4*/ 	.byte	0x04, 0x12
        /*01d6*/ 	.short	(.L_90 - .L_89)
	.align		4
.L_89:
        /*01d8*/ 	.word	index@(_ZN7cutlass13device_kernelIN5flash19enable_sm80_to_sm89INS1_16FlashAttnFwdSm80INS1_25CollectiveMainloopFwdSm80ILi8ELi1ELb0EN4cute5tupleIJNS5_1CILi128EEENS7_ILi64EEENS7_ILi192EEEEEELi192ENS_10bfloat16_tEfNS_4arch4Sm80ELb0ELb1ELb1ELb0ELb0ELb0ELb1ELb1EEENS1_21CollectiveEpilogueFwdINS6_IJS8_SA_S9_EEENS6_IJNS7_ILi1EEESI_SI_EEESC_SE_Li256ELb0ELb1ELb1ELb0EEENS1_19SingleTileSchedulerILb0ELb1ELb1ELi128EEEEEEEEEvNT_6ParamsE)
        /*01dc*/ 	.word	0x00000000


	//----- nvinfo : EIATTR_MIN_STACK_SIZE
	.align		4
.L_90:
        /*01e0*/ 	.byte	0x04, 0x12
        /*01e2*/ 	.short	(.L_92 - .L_91)
	.align		4
.L_91:
        /*01e4*/ 	.word	index@(_ZN7cutlass13device_kernelIN5flash19enable_sm80_to_sm89INS1_16FlashAttnFwdSm80INS1_25CollectiveMainloopFwdSm80ILi8ELi1ELb0EN4cute5tupleIJNS5_1CILi128EEENS7_ILi64EEENS7_ILi192EEEEEELi192ENS_10bfloat16_tEfNS_4arch4Sm80ELb0ELb1ELb1ELb1ELb0ELb0ELb1ELb1EEENS1_21CollectiveEpilogueFwdINS6_IJS8_SA_S9_EEENS6_IJNS7_ILi1EEESI_SI_EEESC_SE_Li256ELb1ELb1ELb1ELb0EEENS1_36VarlenDynamicPersistentTileSchedulerILi128ELi64ELi256ELi256ELb1ELb1ELb0ELb1ELb0ELb1EEEEEEEEEvNT_6ParamsE)
        /*01e8*/ 	.word	0x00000000


	//----- nvinfo : EIATTR_MIN_STACK_SIZE
	.align		4
.L_92:
        /*01ec*/ 	.byte	0x04, 0x12
        /*01ee*/ 	.short	(.L_94 - .L_93)
	.align		4
.L_93:
        /*01f0*/ 	.word	index@(_ZN7cutlass13device_kernelIN5flash19enable_sm80_to_sm89INS1_16FlashAttnFwdSm80INS1_25CollectiveMainloopFwdSm80ILi8ELi1ELb0EN4cute5tupleIJNS5_1CILi128EEENS7_ILi64EEENS7_ILi192EEEEEELi192ENS_10bfloat16_tEfNS_4arch4Sm80ELb0ELb1ELb1ELb1ELb0ELb1ELb1ELb1EEENS1_21CollectiveEpilogueFwdINS6_IJS8_SA_S9_EEENS6_IJNS7_ILi1EEESI_SI_EEESC_SE_Li256ELb1ELb1ELb1ELb0EEENS1_36VarlenDynamicPersistentTileSchedulerILi128ELi64ELi256ELi256ELb1ELb1ELb0ELb1ELb0ELb1EEEEEEEEEvNT_6ParamsE)
        /*01f4*/ 	.word	0x00000000


	//----- nvinfo : EIATTR_MIN_STACK_SIZE
	.align		4
.L_94:
        /*01f8*/ 	.byte	0x04, 0x12
        /*01fa*/ 	.short	(.L_96 - .L_95)
	.align		4
.L_95:
        /*01fc*/ 	.word	index@(_ZN7cutlass13device_kernelIN5flash19enable_sm80_to_sm89INS1_16FlashAttnFwdSm80INS1_25CollectiveMainloopFwdSm80ILi8ELi1ELb1EN4cute5tupleIJNS5_1CILi128EEENS7_ILi96EEENS7_ILi192EEEEEELi192ENS_10bfloat16_tEfNS_4arch4Sm80ELb1ELb0ELb1ELb0ELb0ELb0ELb1ELb1EEENS1_21CollectiveEpilogueFwdINS6_IJS8_SA_S9_EEENS6_IJNS7_ILi1EEESI_SI_EEESC_SE_Li256ELb0ELb1ELb1ELb0EEENS1_30DynamicPersistentTileSchedulerILi256ELi256ELb1ELb1ELb0EEEEEEEEEvNT_6ParamsE)
        /*0200*/ 	.word	0x00000000


	//----- nvinfo : EIATTR_MIN_STACK_SIZE
	.align		4
.L_96:
        /*0204*/ 	.byte	0x04, 0x12
        /*0206*/ 	.short	(.L_98 - .L_97)
	.align		4
.L_97:
        /*0208*/ 	.word	index@(_ZN7cutlass13device_kernelIN5flash19enable_sm80_to_sm89INS1_16FlashAttnFwdSm80INS1_25CollectiveMainloopFwdSm80ILi8ELi1ELb0EN4cute5tupleIJNS5_1CILi128EEENS7_ILi64EEENS7_ILi192EEEEEELi192ENS_10bfloat16_tEfNS_4arch4Sm80ELb1ELb0ELb1ELb1ELb0ELb0ELb1ELb1EEENS1_21CollectiveEpilogueFwdINS6_IJS8_SA_S9_EEENS6_IJNS7_ILi1EEESI_SI_EEESC_SE_Li256ELb1ELb1ELb1ELb0EEENS1_36VarlenDynamicPersistentTileSchedulerILi128ELi64ELi256ELi256ELb1ELb1ELb0ELb1ELb1ELb1EEEEEEEEEvNT_6ParamsE)
        /*020c*/ 	.word	0x00000000


	//----- nvinfo : EIATTR_MIN_STACK_SIZE
	.align		4
.L_98:
        /*0210*/ 	.byte	0x04, 0x12
        /*0212*/ 	.short	(.L_100 - .L_99)
	.align		4
.L_99:
        /*0214*/ 	.word	index@(_ZN7cutlass13device_kernelIN5flash19enable_sm80_to_sm89INS1_16FlashAttnFwdSm80INS1_25CollectiveMainloopFwdSm80ILi8ELi1ELb0EN4cute5tupleIJNS5_1CILi128EEENS7_ILi64EEENS7_ILi192EEEEEELi192ENS_10bfloat16_tEfNS_4arch4Sm80ELb1ELb0ELb1ELb1ELb0ELb1ELb1ELb1EEENS1_21CollectiveEpilogueFwdINS6_IJS8_SA_S9_EEENS6_IJNS7_ILi1EEESI_SI_EEESC_SE_Li256ELb1ELb1ELb1ELb0EEENS1_36VarlenDynamicPersistentTileSchedulerILi128ELi64ELi256ELi256ELb1ELb1ELb0ELb1ELb1ELb1EEEEEEEEEvNT_6ParamsE)
        /*0218*/ 	.word	0x00000000


	//----- nvinfo : EIATTR_MIN_STACK_SIZE
	.align		4
.L_100:
        /*021c*/ 	.byte	0x04, 0x12
        /*021e*/ 	.short	(.L_102 - .L_101)
	.align		4
.L_101:
        /*0220*/ 	.word	index@(_ZN7cutlass13device_kernelIN5flash19enable_sm80_to_sm89INS1_16FlashAttnFwdSm80INS1_25CollectiveMainloopFwdSm80ILi8ELi2ELb1EN4cute5tupleIJNS5_1CILi128EEENS7_ILi96EEENS7_ILi192EEEEEELi192ENS_10bfloat16_tEfNS_4arch4Sm80ELb0ELb0ELb1ELb0ELb0ELb0ELb1ELb1EEENS1_21CollectiveEpilogueFwdINS6_IJS8_SA_S9_EEENS6_IJNS7_ILi1EEESI_SI_EEESC_SE_Li256ELb0ELb1ELb1ELb0EEENS1_19SingleTileSchedulerILb0ELb1ELb1ELi128EEEEEEEEEvNT_6ParamsE)
        /*0224*/ 	.word	0x00000000


	//----- nvinfo : EIATTR_MIN_STACK_SIZE
	.align		4
.L_102:
        /*0228*/ 	.byte	0x04, 0x12
        /*022a*/ 	.short	(.L_104 - .L_103)
	.align		4
.L_103:
        /*022c*/ 	.word	index@(_ZN7cutlass13device_kernelIN5flash19enable_sm80_to_sm89INS1_16FlashAttnFwdSm80INS1_25CollectiveMainloopFwdSm80ILi8ELi2ELb0EN4cute5tupleIJNS5_1CILi128EEENS7_ILi64EEENS7_ILi192EEEEEELi192ENS_10bfloat16_tEfNS_4arch4Sm80ELb0ELb0ELb1ELb1ELb0ELb0ELb1ELb1EEENS1_21CollectiveEpilogueFwdINS6_IJS8_SA_S9_EEENS6_IJNS7_ILi1EEESI_SI_EEESC_SE_Li256ELb1ELb1ELb1ELb0EEENS1_36VarlenDynamicPersistentTileSchedulerILi128ELi64ELi256ELi256ELb1ELb1ELb0ELb0ELb1ELb1EEEEEEEEEvNT_6ParamsE)
        /*0230*/ 	.word	0x00000000


	//----- nvinfo : EIATTR_MIN_STACK_SIZE
	.align		4
.L_104:
        /*0234*/ 	.byte	0x04, 0x12
        /*0236*/ 	.short	(.L_106 - .L_105)
	.align		4
.L_105:
        /*0238*/ 	.word	index@(_ZN7cutlass13device_kernelIN5flash19enable_sm80_to_sm89INS1_16FlashAttnFwdSm80INS1_25CollectiveMainloopFwdSm80ILi8ELi2ELb0EN4cute5tupleIJNS5_1CILi128EEENS7_ILi64EEENS7_ILi192EEEEEELi192ENS_10bfloat16_tEfNS_4arch4Sm80ELb0ELb0ELb1ELb1ELb0ELb1ELb1ELb1EEENS1_21CollectiveEpilogueFwdINS6_IJS8_SA_S9_EEENS6_IJNS7_ILi1EEESI_SI_EEESC_SE_Li256ELb1ELb1ELb1ELb0EEENS1_36VarlenDynamicPersistentTileSchedulerILi128ELi64ELi256ELi256ELb1ELb1ELb0ELb0ELb1ELb1EEEEEEEEEvNT_6ParamsE)
        /*023c*/ 	.word	0x00000000


	//----- nvinfo : EIATTR_MIN_STACK_SIZE
	.align		4
.L_106:
        /*0240*/ 	.byte	0x04, 0x12
        /*0242*/ 	.short	(.L_108 - .L_107)
	.align		4
.L_107:
        /*0244*/ 	.word	index@(_ZN7cutlass13device_kernelIN5flash19enable_sm80_to_sm89INS1_16FlashAttnFwdSm80INS1_25CollectiveMainloopFwdSm80ILi8ELi2ELb0EN4cute5tupleIJNS5_1CILi128EEENS7_ILi64EEENS7_ILi192EEEEEELi192ENS_10bfloat16_tEfNS_4arch4Sm80ELb0ELb1ELb1ELb0ELb0ELb0ELb1ELb1EEENS1_21CollectiveEpilogueFwdINS6_IJS8_SA_S9_EEENS6_IJNS7_ILi1EEESI_SI_EEESC_SE_Li256ELb0ELb1ELb1ELb0EEENS1_19SingleTileSchedulerILb0ELb1ELb1ELi128EEEEEEEEEvNT_6ParamsE)
        /*0248*/ 	.word	0x00000000


	//----- nvinfo : EIATTR_MIN_STACK_SIZE
	.align		4
.L_108:
        /*024c*/ 	.byte	0x04, 0x12
        /*024e*/ 	.short	(.L_110 - .L_109)
	.align		4
.L_109:
        /*0250*/ 	.word	index@(_ZN7cutlass13device_kernelIN5flash19enable_sm80_to_sm89INS1_16FlashAttnFwdSm80INS1_25CollectiveMainloopFwdSm80ILi8ELi2ELb0EN4cute5tupleIJNS5_1CILi128EEENS7_ILi64EEENS7_ILi192EEEEEELi192ENS_10bfloat16_tEfNS_4arch4Sm80ELb0ELb1ELb1ELb1ELb0ELb0ELb1ELb1EEENS1_21CollectiveEpilogueFwdINS6_IJS8_SA_S9_EEENS6_IJNS7_ILi1EEESI_SI_EEESC_SE_Li256ELb1ELb1ELb1ELb0EEENS1_36VarlenDynamicPersistentTileSchedulerILi128ELi64ELi256ELi256ELb1ELb1ELb0ELb1ELb0ELb1EEEEEEEEEvNT_6ParamsE)
        /*0254*/ 	.word	0x00000000


	//----- nvinfo : EIATTR_MIN_STACK_SIZE
	.align		4
.L_110:
        /*0258*/ 	.byte	0x04, 0x12
        /*025a*/ 	.short	(.L_112 - .L_111)
	.align		4
.L_111:
        /*025c*/ 	.word	index@(_ZN7cutlass13device_kernelIN5flash19enable_sm80_to_sm89INS1_16FlashAttnFwdSm80INS1_25CollectiveMainloopFwdSm80ILi8ELi2ELb0EN4cute5tupleIJNS5_1CILi128EEENS7_ILi64EEENS7_ILi192EEEEEELi192ENS_10bfloat16_tEfNS_4arch4Sm80ELb0ELb1ELb1ELb1ELb0ELb1ELb1ELb1EEENS1_21CollectiveEpilogueFwdINS6_IJS8_SA_S9_EEENS6_IJNS7_ILi1EEESI_SI_EEESC_SE_Li256ELb1ELb1ELb1ELb0EEENS1_36VarlenDynamicPersistentTileSchedulerILi128ELi64ELi256ELi256ELb1ELb1ELb0ELb1ELb0ELb1EEEEEEEEEvNT_6ParamsE)
        /*0260*/ 	.word	0x00000000


	//----- nvinfo : EIATTR_MIN_STACK_SIZE
	.align		4
.L_112:
        /*0264*/ 	.byte	0x04, 0x12
        /*0266*/ 	.short	(.L_114 - .L_113)
	.align		4
.L_113:
        /*0268*/ 	.word	index@(_ZN7cutlass13device_kernelIN5flash19enable_sm80_to_sm89INS1_16FlashAttnFwdSm80INS1_25CollectiveMainloopFwdSm80ILi8ELi2ELb1EN4cute5tupleIJNS5_1CILi128EEENS7_ILi96EEENS7_ILi192EEEEEELi192ENS_10bfloat16_tEfNS_4arch4Sm80ELb1ELb0ELb1ELb0ELb0ELb0ELb1ELb1EEENS1_21CollectiveEpilogueFwdINS6_IJS8_SA_S9_EEENS6_IJNS7_ILi1EEESI_SI_EEESC_SE_Li256ELb0ELb1ELb1ELb0EEENS1_30DynamicPersistentTileSchedulerILi256ELi256ELb1ELb1ELb0EEEEEEEEEvNT_6ParamsE)
        /*026c*/ 	.word	0x00000000


	//----- nvinfo : EIATTR_MIN_STACK_SIZE
	.align		4
.L_114:
        /*0270*/ 	.byte	0x04, 0x12
        /*0272*/ 	.short	(.L_116 - .L_115)
	.align		4
.L_115:
        /*0274*/ 	.word	index@(_ZN7cutlass13device_kernelIN5flash19enable_sm80_to_sm89INS1_16FlashAttnFwdSm80INS1_25CollectiveMainloopFwdSm80ILi8ELi2ELb0EN4cute5tupleIJNS5_1CILi128EEENS7_ILi64EEENS7_ILi192EEEEEELi192ENS_10bfloat16_tEfNS_4arch4Sm80ELb1ELb0ELb1ELb1ELb0ELb0ELb1ELb1EEENS1_21CollectiveEpilogueFwdINS6_IJS8_SA_S9_EEENS6_IJNS7_ILi1EEESI_SI_EEESC_SE_Li256ELb1ELb1ELb1ELb0EEENS1_36VarlenDynamicPersistentTileSchedulerILi128ELi64ELi256ELi256ELb1ELb1ELb0ELb1ELb1ELb1EEEEEEEEEvNT_6ParamsE)
        /*0278*/ 	.word	0x00000000


	//----- nvinfo : EIATTR_MIN_STACK_SIZE
	.align		4
.L_116:
        /*027c*/ 	.byte	0x04, 0x12
        /*027e*/ 	.short	(.L_118 - .L_117)
	.align		4
.L_117:
        /*0280*/ 	.word	index@(_ZN7cutlass13device_kernelIN5flash19enable_sm80_to_sm89INS1_16FlashAttnFwdSm80INS1_25CollectiveMainloopFwdSm80ILi8ELi2ELb0EN4cute5tupleIJNS5_1CILi128EEENS7_ILi64EEENS7_ILi192EEEEEELi192ENS_10bfloat16_tEfNS_4arch4Sm80ELb1ELb0ELb1ELb1ELb0ELb1ELb1ELb1EEENS1_21CollectiveEpilogueFwdINS6_IJS8_SA_S9_EEENS6_IJNS7_ILi1EEESI_SI_EEESC_SE_Li256ELb1ELb1ELb1ELb0EEENS1_36VarlenDynamicPersistentTileSchedulerILi128ELi64ELi256ELi256ELb1ELb1ELb0ELb1ELb1ELb1EEEEEEEEEvNT_6ParamsE)
        /*0284*/ 	.word	0x00000000
.L_118:


//--------------------- .nv.compat                --------------------------
	.section	.nv.compat,"",@"SHT_CUDA_COMPAT_INFO"
	.align	4
        /*0000*/ 	.byte	0x02, 0x09, 0x01, 0x00, 0x02, 0x02, 0x01, 0x00, 0x02, 0x05, 0x05, 0x00, 0x03, 0x07, 0x01, 0x01
        /*0010*/ 	.byte	0x02, 0x03, 0x00, 0x00, 0x02, 0x06, 0x01, 0x00, 0x04, 0x0b, 0x08, 0x00, 0x00, 0x00, 0x00, 0x00
        /*0020*/ 	.byte	0x00, 0x00, 0x00, 0x00


//--------------------- .nv.info._ZN7cutlass13device_kernelIN5flash19enable_sm80_to_sm89INS1_16FlashAttnFwdSm80INS1_25CollectiveMainloopFwdSm80ILi8ELi1ELb1EN4cute5tupleIJNS5_1CILi128EEENS7_ILi96EEENS7_ILi192EEEEEELi192ENS_10bfloat16_tEfNS_4arch4Sm80ELb0ELb0ELb1ELb0ELb0ELb0ELb1ELb1EEENS1_21CollectiveEpilogueFwdINS6_IJS8_SA_S9_EEENS6_IJNS7_ILi1EEESI_SI_EEESC_SE_Li256ELb0ELb1ELb1ELb0EEENS1_19SingleTileSchedulerILb0ELb1ELb1ELi128EEEEEEEEEvNT_6ParamsE --------------------------
	.section	.nv.info._ZN7cutlass13device_kernelIN5flash19enable_sm80_to_sm89INS1_16FlashAttnFwdSm80INS1_25CollectiveMainloopFwdSm80ILi8ELi1ELb1EN4cute5tupleIJNS5_1CILi128EEENS7_ILi96EEENS7_ILi192EEEEEELi192ENS_10bfloat16_tEfNS_4arch4Sm80ELb0ELb0ELb1ELb0ELb0ELb0ELb1ELb1EEENS1_21CollectiveEpilogueFwdINS6_IJS8_SA_S9_EEENS6_IJNS7_ILi1EEESI_SI_EEESC_SE_Li256ELb0ELb1ELb1ELb0EEENS1_19SingleTileSchedulerILb0ELb1ELb1ELi128EEEEEEEEEvNT_6ParamsE,"",@"SHT_CUDA_INFO"
	.sectionflags	@""
	.align	4


	//----- nvinfo : EIATTR_CUDA_API_VERSION
	.align		4
        /*0000*/ 	.byte	0x04, 0x37
        /*0002*/ 	.short	(.L_120 - .L_119)
.L_119:
        /*0004*/ 	.word	0x00000082


	//----- nvinfo : EIATTR_KPARAM_INFO
	.align		4
.L_120:
        /*0008*/ 	.byte	0x04, 0x17
        /*000a*/ 	.short	(.L_122 - .L_121)
.L_121:
        /*000c*/ 	.word	0x00000000
        /*0010*/ 	.short	0x0000
        /*0012*/ 	.short	0x0000
        /*0014*/ 	.byte	0x00, 0xf0, 0x61, 0x10


	//----- nvinfo : EIATTR_SPARSE_MMA_MASK
	.align		4
.L_122:
        /*0018*/ 	.byte	0x03, 0x50
        /*001a*/ 	.short	0x0000


	//----- nvinfo : EIATTR_MAXREG_COUNT
	.align		4
        /*001c*/ 	.byte	0x03, 0x1b
        /*001e*/ 	.short	0x00ff


	//----- nvinfo : EIATTR_MERCURY_ISA_VERSION
	.align		4
        /*0020*/ 	.byte	0x03, 0x5f
        /*0022*/ 	.short	0x0101


	//----- nvinfo : EIATTR_VRC_CTA_INIT_COUNT
	.align		4
        /*0024*/ 	.byte	0x02, 0x4a
	.zero		1
	.zero		1


	//----- nvinfo : EIATTR_EXIT_INSTR_OFFSETS
	.align		4
        /*0028*/ 	.byte	0x04, 0x1c
        /*002a*/ 	.short	(.L_124 - .L_123)


	//   ....[0]....
.L_123:
        /*002c*/ 	.word	0x00000010


	//----- nvinfo : EIATTR_MAX_THREADS
	.align		4
.L_124:
        /*0030*/ 	.byte	0x04, 0x05
        /*0032*/ 	.short	(.L_126 - .L_125)
.L_125:
        /*0034*/ 	.word	0x00000100
        /*0038*/ 	.word	0x00000001
        /*003c*/ 	.word	0x00000001


	//----- nvinfo : EIATTR_CBANK_PARAM_SIZE
	.align		4
.L_126:
        /*0040*/ 	.byte	0x03, 0x19
        /*0042*/ 	.short	0x0418


	//----- nvinfo : EIATTR_PARAM_CBANK
	.align		4
        /*0044*/ 	.byte	0x04, 0x0a
        /*0046*/ 	.short	(.L_128 - .L_127)
	.align		4
.L_127:
        /*0048*/ 	.word	index@(.nv.constant0._ZN7cutlass13device_kernelIN5flash19enable_sm80_to_sm89INS1_16FlashAttnFwdSm80INS1_25CollectiveMainloopFwdSm80ILi8ELi1ELb1EN4cute5tupleIJNS5_1CILi128EEENS7_ILi96EEENS7_ILi192EEEEEELi192ENS_10bfloat16_tEfNS_4arch4Sm80ELb0ELb0ELb1ELb0ELb0ELb0ELb1ELb1EEENS1_21CollectiveEpilogueFwdINS6_IJS8_SA_S9_EEENS6_IJNS7_ILi1EEESI_SI_EEESC_SE_Li256ELb0ELb1ELb1ELb0EEENS1_19SingleTileSchedulerILb0ELb1ELb1ELi128EEEEEEEEEvNT_6ParamsE)
        /*004c*/ 	.short	0x0380
        /*004e*/ 	.short	0x0418


	//----- nvinfo : EIATTR_SW_WAR
	.align		4
.L_128:
        /*0050*/ 	.byte	0x04, 0x36
        /*0052*/ 	.short	(.L_130 - .L_129)
.L_129:
        /*0054*/ 	.word	0x00000008
.L_130:


//--------------------- .nv.info._ZN7cutlass13device_kernelIN5flash19enable_sm80_to_sm89INS1_16FlashAttnFwdSm80INS1_25CollectiveMainloopFwdSm80ILi8ELi1ELb0EN4cute5tupleIJNS5_1CILi128EEENS7_ILi64EEENS7_ILi192EEEEEELi192ENS_10bfloat16_tEfNS_4arch4Sm80ELb0ELb0ELb1ELb1ELb0ELb0ELb1ELb1EEENS1_21CollectiveEpilogueFwdINS6_IJS8_SA_S9_EEENS6_IJNS7_ILi1EEESI_SI_EEESC_SE_Li256ELb1ELb1ELb1ELb0EEENS1_36VarlenDynamicPersistentTileSchedulerILi128ELi64ELi256ELi256ELb1ELb1ELb0ELb0ELb1ELb1EEEEEEEEEvNT_6ParamsE --------------------------
	.section	.nv.info._ZN7cutlass13device_kernelIN5flash19enable_sm80_to_sm89INS1_16FlashAttnFwdSm80INS1_25CollectiveMainloopFwdSm80ILi8ELi1ELb0EN4cute5tupleIJNS5_1CILi128EEENS7_ILi64EEENS7_ILi192EEEEEELi192ENS_10bfloat16_tEfNS_4arch4Sm80ELb0ELb0ELb1ELb1ELb0ELb0ELb1ELb1EEENS1_21CollectiveEpilogueFwdINS6_IJS8_SA_S9_EEENS6_IJNS7_ILi1EEESI_SI_EEESC_SE_Li256ELb1ELb1ELb1ELb0EEENS1_36VarlenDynamicPersistentTileSchedulerILi128ELi64ELi256ELi256ELb1ELb1ELb0ELb0ELb1ELb1EEEEEEEEEvNT_6ParamsE,"",@"SHT_CUDA_INFO"
	.sectionflags	@""
	.align	4


	//----- nvinfo : EIATTR_CUDA_API_VERSION
	.align		4
        /*0000*/ 	.byte	0x04, 0x37
        /*0002*/ 	.short	(.L_132 - .L_131)
.L_131:
        /*0004*/ 	.word	0x00000082


	//----- nvinfo : EIATTR_KPARAM_INFO
	.align		4
.L_132:
        /*0008*/ 	.byte	0x04, 0x17
        /*000a*/ 	.short	(.L_134 - .L_133)
.L_133:
        /*000c*/ 	.word	0x00000000
        /*0010*/ 	.short	0x0000
        /*0012*/ 	.short	0x0000
        /*0014*/ 	.byte	0x00, 0xf0, 0xe1, 0x10


	//----- nvinfo : EIATTR_SPARSE_MMA_MASK
	.align		4
.L_134:
        /*0018*/ 	.byte	0x03, 0x50
        /*001a*/ 	.short	0x0000


	//----- nvinfo : EIATTR_MAXREG_COUNT
	.align		4
        /*001c*/ 	.byte	0x03, 0x1b
        /*001e*/ 	.short	0x00ff


	//----- nvinfo : EIATTR_MERCURY_ISA_VERSION
	.align		4
        /*0020*/ 	.byte	0x03, 0x5f
        /*0022*/ 	.short	0x0101


	//----- nvinfo : EIATTR_VRC_CTA_INIT_COUNT
	.align		4
        /*0024*/ 	.byte	0x02, 0x4a
	.zero		1
	.zero		1


	//----- nvinfo : EIATTR_EXIT_INSTR_OFFSETS
	.align		4
        /*0028*/ 	.byte	0x04, 0x1c
        /*002a*/ 	.short	(.L_136 - .L_135)


	//   ....[0]....
.L_135:
        /*002c*/ 	.word	0x00000010


	//----- nvinfo : EIATTR_MAX_THREADS
	.align		4
.L_136:
        /*0030*/ 	.byte	0x04, 0x05
        /*0032*/ 	.short	(.L_138 - .L_137)
.L_137:
        /*0034*/ 	.word	0x00000100
        /*0038*/ 	.word	0x00000001
        /*003c*/ 	.word	0x00000001


	//----- nvinfo : EIATTR_CBANK_PARAM_SIZE
	.align		4
.L_138:
        /*0040*/ 	.byte	0x03, 0x19
        /*0042*/ 	.short	0x0438


	//----- nvinfo : EIATTR_PARAM_CBANK
	.align		4
        /*0044*/ 	.byte	0x04, 0x0a
        /*0046*/ 	.short	(.L_140 - .L_139)
	.align		4
.L_139:
        /*0048*/ 	.word	index@(.nv.constant0._ZN7cutlass13device_kernelIN5flash19enable_sm80_to_sm89INS1_16FlashAttnFwdSm80INS1_25CollectiveMainloopFwdSm80ILi8ELi1ELb0EN4cute5tupleIJNS5_1CILi128EEENS7_ILi64EEENS7_ILi192EEEEEELi192ENS_10bfloat16_tEfNS_4arch4Sm80ELb0ELb0ELb1ELb1ELb0ELb0ELb1ELb1EEENS1_21CollectiveEpilogueFwdINS6_IJS8_SA_S9_EEENS6_IJNS7_ILi1EEESI_SI_EEESC_SE_Li256ELb1ELb1ELb1ELb0EEENS1_36VarlenDynamicPersistentTileSchedulerILi128ELi64ELi256ELi256ELb1ELb1ELb0ELb0ELb1ELb1EEEEEEEEEvNT_6ParamsE)
        /*004c*/ 	.short	0x0380
        /*004e*/ 	.short	0x0438


	//----- nvinfo : EIATTR_SW_WAR
	.align		4
.L_140:
        /*0050*/ 	.byte	0x04, 0x36
        /*0052*/ 	.short	(.L_142 - .L_141)
.L_141:
        /*0054*/ 	.word	0x00000008
.L_142:


//--------------------- .nv.info._ZN7cutlass13device_kernelIN5flash19enable_sm80_to_sm89INS1_16FlashAttnFwdSm80INS1_25CollectiveMainloopFwdSm80ILi8ELi1ELb0EN4cute5tupleIJNS5_1CILi128EEENS7_ILi64EEENS7_ILi192EEEEEELi192ENS_10bfloat16_tEfNS_4arch4Sm80ELb0ELb0ELb1ELb1ELb0ELb1ELb1ELb1EEENS1_21CollectiveEpilogueFwdINS6_IJS8_SA_S9_EEENS6_IJNS7_ILi1EEESI_SI_EEESC_SE_Li256ELb1ELb1ELb1ELb0EEENS1_36VarlenDynamicPersistentTileSchedulerILi128ELi64ELi256ELi256ELb1ELb1ELb0ELb0ELb1ELb1EEEEEEEEEvNT_6ParamsE --------------------------
	.section	.nv.info._ZN7cutlass13device_kernelIN5flash19enable_sm80_to_sm89INS1_16FlashAttnFwdSm80INS1_25CollectiveMainloopFwdSm80ILi8ELi1ELb0EN4cute5tupleIJNS5_1CILi128EEENS7_ILi64EEENS7_ILi192EEEEEELi192ENS_10bfloat16_tEfNS_4arch4Sm80ELb0ELb0ELb1ELb1ELb0ELb1ELb1ELb1EEENS1_21CollectiveEpilogueFwdINS6_IJS8_SA_S9_EEENS6_IJNS7_ILi1EEESI_SI_EEESC_SE_Li256ELb1ELb1ELb1ELb0EEENS1_36VarlenDynamicPersistentTileSchedulerILi128ELi64ELi256ELi256ELb1ELb1ELb0ELb0ELb1ELb1EEEEEEEEEvNT_6ParamsE,"",@"SHT_CUDA_INFO"
	.sectionflags	@""
	.align	4


	//----- nvinfo : EIATTR_CUDA_API_VERSION
	.align		4
        /*0000*/ 	.byte	0x04, 0x37
        /*0002*/ 	.short	(.L_144 - .L_143)
.L_143:
        /*0004*/ 	.word	0x00000082


	//----- nvinfo : EIATTR_KPARAM_INFO
	.align		4
.L_144:
        /*0008*/ 	.byte	0x04, 0x17
        /*000a*/ 	.short	(.L_146 - .L_145)
.L_145:
        /*000c*/ 	.word	0x00000000
        /*0010*/ 	.short	0x0000
        /*0012*/ 	.short	0x0000
        /*0014*/ 	.byte	0x00, 0xf0, 0xe1, 0x10


	//----- nvinfo : EIATTR_SPARSE_MMA_MASK
	.align		4
.L_146:
        /*0018*/ 	.byte	0x03, 0x50
        /*001a*/ 	.short	0x0000


	//----- nvinfo : EIATTR_MAXREG_COUNT
	.align		4
        /*001c*/ 	.byte	0x03, 0x1b
        /*001e*/ 	.short	0x00ff


	//----- nvinfo : EIATTR_MERCURY_ISA_VERSION
	.align		4
        /*0020*/ 	.byte	0x03, 0x5f
        /*0022*/ 	.short	0x0101


	//----- nvinfo : EIATTR_VRC_CTA_INIT_COUNT
	.align		4
        /*0024*/ 	.byte	0x02, 0x4a
	.zero		1
	.zero		1


	//----- nvinfo : EIATTR_EXIT_INSTR_OFFSETS
	.align		4
        /*0028*/ 	.byte	0x04, 0x1c
        /*002a*/ 	.short	(.L_148 - .L_147)


	//   ....[0]....
.L_147:
        /*002c*/ 	.word	0x00000010


	//----- nvinfo : EIATTR_MAX_THREADS
	.align		4
.L_148:
        /*0030*/ 	.byte	0x04, 0x05
        /*0032*/ 	.short	(.L_150 - .L_149)
.L_149:
        /*0034*/ 	.word	0x00000100
        /*0038*/ 	.word	0x00000001
        /*003c*/ 	.word	0x00000001


	//----- nvinfo : EIATTR_CBANK_PARAM_SIZE
	.align		4
.L_150:
        /*0040*/ 	.byte	0x03, 0x19
        /*0042*/ 	.short	0x0438


	//----- nvinfo : EIATTR_PARAM_CBANK
	.align		4
        /*0044*/ 	.byte	0x04, 0x0a
        /*0046*/ 	.short	(.L_152 - .L_151)
	.align		4
.L_151:
        /*0048*/ 	.word	index@(.nv.constant0._ZN7cutlass13device_kernelIN5flash19enable_sm80_to_sm89INS1_16FlashAttnFwdSm80INS1_25CollectiveMainloopFwdSm80ILi8ELi1ELb0EN4cute5tupleIJNS5_1CILi128EEENS7_ILi64EEENS7_ILi192EEEEEELi192ENS_10bfloat16_tEfNS_4arch4Sm80ELb0ELb0ELb1ELb1ELb0ELb1ELb1ELb1EEENS1_21CollectiveEpilogueFwdINS6_IJS8_SA_S9_EEENS6_IJNS7_ILi1EEESI_SI_EEESC_SE_Li256ELb1ELb1ELb1ELb0EEENS1_36VarlenDynamicPersistentTileSchedulerILi128ELi64ELi256ELi256ELb1ELb1ELb0ELb0ELb1ELb1EEEEEEEEEvNT_6ParamsE)
        /*004c*/ 	.short	0x0380
        /*004e*/ 	.short	0x0438


	//----- nvinfo : EIATTR_SW_WAR
	.align		4
.L_152:
        /*0050*/ 	.byte	0x04, 0x36
        /*0052*/ 	.short	(.L_154 - .L_153)
.L_153:
        /*0054*/ 	.word	0x00000008
.L_154:


//--------------------- .nv.info._ZN7cutlass13device_kernelIN5flash19enable_sm80_to_sm89INS1_16FlashAttnFwdSm80INS1_25CollectiveMainloopFwdSm80ILi8ELi1ELb0EN4cute5tupleIJNS5_1CILi128EEENS7_ILi64EEENS7_ILi192EEEEEELi192ENS_10bfloat16_tEfNS_4arch4Sm80ELb0ELb1ELb1ELb0ELb0ELb0ELb1ELb1EEENS1_21CollectiveEpilogueFwdINS6_IJS8_SA_S9_EEENS6_IJNS7_ILi1EEESI_SI_EEESC_SE_Li256ELb0ELb1ELb1ELb0EEENS1_19SingleTileSchedulerILb0ELb1ELb1ELi128EEEEEEEEEvNT_6ParamsE --------------------------
	.section	.nv.info._ZN7cutlass13device_kernelIN5flash19enable_sm80_to_sm89INS1_16FlashAttnFwdSm80INS1_25CollectiveMainloopFwdSm80ILi8ELi1ELb0EN4cute5tupleIJNS5_1CILi128EEENS7_ILi64EEENS7_ILi192EEEEEELi192ENS_10bfloat16_tEfNS_4arch4Sm80ELb0ELb1ELb1ELb0ELb0ELb0ELb1ELb1EEENS1_21CollectiveEpilogueFwdINS6_IJS8_SA_S9_EEENS6_IJNS7_ILi1EEESI_SI_EEESC_SE_Li256ELb0ELb1ELb1ELb0EEENS1_19SingleTileSchedulerILb0ELb1ELb1ELi128EEEEEEEEEvNT_6ParamsE,"",@"SHT_CUDA_INFO"
	.sectionflags	@""
	.align	4


	//----- nvinfo : EIATTR_CUDA_API_VERSION
	.align		4
        /*0000*/ 	.byte	0x04, 0x37
        /*0002*/ 	.short	(.L_156 - .L_155)
.L_155:
        /*0004*/ 	.word	0x00000082


	//----- nvinfo : EIATTR_KPARAM_INFO
	.align		4
.L_156:
        /*0008*/ 	.byte	0x04, 0x17
        /*000a*/ 	.short	(.L_158 - .L_157)
.L_157:
        /*000c*/ 	.word	0x00000000
        /*0010*/ 	.short	0x0000
        /*0012*/ 	.short	0x0000
        /*0014*/ 	.byte	0x00, 0xf0, 0x61, 0x10


	//----- nvinfo : EIATTR_SPARSE_MMA_MASK
	.align		4
.L_158:
        /*0018*/ 	.byte	0x03, 0x50
        /*001a*/ 	.short	0x0000


	//----- nvinfo : EIATTR_MAXREG_COUNT
	.align		4
        /*001c*/ 	.byte	0x03, 0x1b
        /*001e*/ 	.short	0x00ff


	//----- nvinfo : EIATTR_MERCURY_ISA_VERSION
	.align		4
        /*0020*/ 	.byte	0x03, 0x5f
        /*0022*/ 	.short	0x0101


	//----- nvinfo : EIATTR_VRC_CTA_INIT_COUNT
	.align		4
        /*0024*/ 	.byte	0x02, 0x4a
	.zero		1
	.zero		1


	//----- nvinfo : EIATTR_EXIT_INSTR_OFFSETS
	.align		4
        /*0028*/ 	.byte	0x04, 0x1c
        /*002a*/ 	.short	(.L_160 - .L_159)


	//   ....[0]....
.L_159:
        /*002c*/ 	.word	0x00000010


	//----- nvinfo : EIATTR_MAX_THREADS
	.align		4
.L_160:
        /*0030*/ 	.byte	0x04, 0x05
        /*0032*/ 	.short	(.L_162 - .L_161)
.L_161:
        /*0034*/ 	.word	0x00000100
        /*0038*/ 	.word	0x00000001
        /*003c*/ 	.word	0x00000001


	//----- nvinfo : EIATTR_CBANK_PARAM_SIZE
	.align		4
.L_162:
        /*0040*/ 	.byte	0x03, 0x19
        /*0042*/ 	.short	0x0418


	//----- nvinfo : EIATTR_PARAM_CBANK
	.align		4
        /*0044*/ 	.byte	0x04, 0x0a
        /*0046*/ 	.short	(.L_164 - .L_163)
	.align		4
.L_163:
        /*0048*/ 	.word	index@(.nv.constant0._ZN7cutlass13device_kernelIN5flash19enable_sm80_to_sm89INS1_16FlashAttnFwdSm80INS1_25CollectiveMainloopFwdSm80ILi8ELi1ELb0EN4cute5tupleIJNS5_1CILi128EEENS7_ILi64EEENS7_ILi192EEEEEELi192ENS_10bfloat16_tEfNS_4arch4Sm80ELb0ELb1ELb1ELb0ELb0ELb0ELb1ELb1EEENS1_21CollectiveEpilogueFwdINS6_IJS8_SA_S9_EEENS6_IJNS7_ILi1EEESI_SI_EEESC_SE_Li256ELb0ELb1ELb1ELb0EEENS1_19SingleTileSchedulerILb0ELb1ELb1ELi128EEEEEEEEEvNT_6ParamsE)
        /*004c*/ 	.short	0x0380
        /*004e*/ 	.short	0x0418


	//----- nvinfo : EIATTR_SW_WAR
	.align		4
.L_164:
        /*0050*/ 	.byte	0x04, 0x36
        /*0052*/ 	.short	(.L_166 - .L_165)
.L_165:
        /*0054*/ 	.word	0x00000008
.L_166:


//--------------------- .nv.info._ZN7cutlass13device_kernelIN5flash19enable_sm80_to_sm89INS1_16FlashAttnFwdSm80INS1_25CollectiveMainloopFwdSm80ILi8ELi1ELb0EN4cute5tupleIJNS5_1CILi128EEENS7_ILi64EEENS7_ILi192EEEEEELi192ENS_10bfloat16_tEfNS_4arch4Sm80ELb0ELb1ELb1ELb1ELb0ELb0ELb1ELb1EEENS1_21CollectiveEpilogueFwdINS6_IJS8_SA_S9_EEENS6_IJNS7_ILi1EEESI_SI_EEESC_SE_Li256ELb1ELb1ELb1ELb0EEENS1_36VarlenDynamicPersistentTileSchedulerILi128ELi64ELi256ELi256ELb1ELb1ELb0ELb1ELb0ELb1EEEEEEEEEvNT_6ParamsE --------------------------
	.section	.nv.info._ZN7cutlass13device_kernelIN5flash19enable_sm80_to_sm89INS1_16FlashAttnFwdSm80INS1_25CollectiveMainloopFwdSm80ILi8ELi1ELb0EN4cute5tupleIJNS5_1CILi128EEENS7_ILi64EEENS7_ILi192EEEEEELi192ENS_10bfloat16_tEfNS_4arch4Sm80ELb0ELb1ELb1ELb1ELb0ELb0ELb1ELb1EEENS1_21CollectiveEpilogueFwdINS6_IJS8_SA_S9_EEENS6_IJNS7_ILi1EEESI_SI_EEESC_SE_Li256ELb1ELb1ELb1ELb0EEENS1_36VarlenDynamicPersistentTileSchedulerILi128ELi64ELi256ELi256ELb1ELb1ELb0ELb1ELb0ELb1EEEEEEEEEvNT_6ParamsE,"",@"SHT_CUDA_INFO"
	.sectionflags	@""
	.align	4


	//----- nvinfo : EIATTR_CUDA_API_VERSION
	.align		4
        /*0000*/ 	.byte	0x04, 0x37
        /*0002*/ 	.short	(.L_168 - .L_167)
.L_167:
        /*0004*/ 	.word	0x00000082


	//----- nvinfo : EIATTR_KPARAM_INFO
	.align		4
.L_168:
        /*0008*/ 	.byte	0x04, 0x17
        /*000a*/ 	.short	(.L_170 - .L_169)
.L_169:
        /*000c*/ 	.word	0x00000000
        /*0010*/ 	.short	0x0000
        /*0012*/ 	.short	0x0000
        /*0014*/ 	.byte	0x00, 0xf0, 0xe1, 0x10


	//----- nvinfo : EIATTR_SPARSE_MMA_MASK
	.align		4
.L_170:
        /*0018*/ 	.byte	0x03, 0x50
        /*001a*/ 	.short	0x0000


	//----- nvinfo : EIATTR_MAXREG_COUNT
	.align		4
        /*001c*/ 	.byte	0x03, 0x1b
        /*001e*/ 	.short	0x00ff


	//----- nvinfo : EIATTR_MERCURY_ISA_VERSION
	.align		4
        /*0020*/ 	.byte	0x03, 0x5f
        /*0022*/ 	.short	0x0101


	//----- nvinfo : EIATTR_VRC_CTA_INIT_COUNT
	.align		4
        /*0024*/ 	.byte	0x02, 0x4a
	.zero		1
	.zero		1


	//----- nvinfo : EIATTR_EXIT_INSTR_OFFSETS
	.align		4
        /*0028*/ 	.byte	0x04, 0x1c
        /*002a*/ 	.short	(.L_172 - .L_171)


	//   ....[0]....
.L_171:
        /*002c*/ 	.word	0x00000010


	//----- nvinfo : EIATTR_MAX_THREADS
	.align		4
.L_172:
        /*0030*/ 	.byte	0x04, 0x05
        /*0032*/ 	.short	(.L_174 - .L_173)
.L_173:
        /*0034*/ 	.word	0x00000100
        /*0038*/ 	.word	0x00000001
        /*003c*/ 	.word	0x00000001


	//----- nvinfo : EIATTR_CBANK_PARAM_SIZE
	.align		4
.L_174:
        /*0040*/ 	.byte	0x03, 0x19
        /*0042*/ 	.short	0x0438


	//----- nvinfo : EIATTR_PARAM_CBANK
	.align		4
        /*0044*/ 	.byte	0x04, 0x0a
        /*0046*/ 	.short	(.L_176 - .L_175)
	.align		4
.L_175:
        /*0048*/ 	.word	index@(.nv.constant0._ZN7cutlass13device_kernelIN5flash19enable_sm80_to_sm89INS1_16FlashAttnFwdSm80INS1_25CollectiveMainloopFwdSm80ILi8ELi1ELb0EN4cute5tupleIJNS5_1CILi128EEENS7_ILi64EEENS7_ILi192EEEEEELi192ENS_10bfloat16_tEfNS_4arch4Sm80ELb0ELb1ELb1ELb1ELb0ELb0ELb1ELb1EEENS1_21CollectiveEpilogueFwdINS6_IJS8_SA_S9_EEENS6_IJNS7_ILi1EEESI_SI_EEESC_SE_Li256ELb1ELb1ELb1ELb0EEENS1_36VarlenDynamicPersistentTileSchedulerILi128ELi64ELi256ELi256ELb1ELb1ELb0ELb1ELb0ELb1EEEEEEEEEvNT_6ParamsE)
        /*004c*/ 	.short	0x0380
        /*004e*/ 	.short	0x0438


	//----- nvinfo : EIATTR_SW_WAR
	.align		4
.L_176:
        /*0050*/ 	.byte	0x04, 0x36
        /*0052*/ 	.short	(.L_178 - .L_177)
.L_177:
        /*0054*/ 	.word	0x00000008
.L_178:


//--------------------- .nv.info._ZN7cutlass13device_kernelIN5flash19enable_sm80_to_sm89INS1_16FlashAttnFwdSm80INS1_25CollectiveMainloopFwdSm80ILi8ELi1ELb0EN4cute5tupleIJNS5_1CILi128EEENS7_ILi64EEENS7_ILi192EEEEEELi192ENS_10bfloat16_tEfNS_4arch4Sm80ELb0ELb1ELb1ELb1ELb0ELb1ELb1ELb1EEENS1_21CollectiveEpilogueFwdINS6_IJS8_SA_S9_EEENS6_IJNS7_ILi1EEESI_SI_EEESC_SE_Li256ELb1ELb1ELb1ELb0EEENS1_36VarlenDynamicPersistentTileSchedulerILi128ELi64ELi256ELi256ELb1ELb1ELb0ELb1ELb0ELb1EEEEEEEEEvNT_6ParamsE --------------------------
	.section	.nv.info._ZN7cutlass13device_kernelIN5flash19enable_sm80_to_sm89INS1_16FlashAttnFwdSm80INS1_25CollectiveMainloopFwdSm80ILi8ELi1ELb0EN4cute5tupleIJNS5_1CILi128EEENS7_ILi64EEENS7_ILi192EEEEEELi192ENS_10bfloat16_tEfNS_4arch4Sm80ELb0ELb1ELb1ELb1ELb0ELb1ELb1ELb1EEENS1_21CollectiveEpilogueFwdINS6_IJS8_SA_S9_EEENS6_IJNS7_ILi1EEESI_SI_EEESC_SE_Li256ELb1ELb1ELb1ELb0EEENS1_36VarlenDynamicPersistentTileSchedulerILi128ELi64ELi256ELi256ELb1ELb1ELb0ELb1ELb0ELb1EEEEEEEEEvNT_6ParamsE,"",@"SHT_CUDA_INFO"
	.sectionflags	@""
	.align	4


	//----- nvinfo : EIATTR_CUDA_API_VERSION
	.align		4
        /*0000*/ 	.byte	0x04, 0x37
        /*0002*/ 	.short	(.L_180 - .L_179)
.L_179:
        /*0004*/ 	.word	0x00000082


	//----- nvinfo : EIATTR_KPARAM_INFO
	.align		4
.L_180:
        /*0008*/ 	.byte	0x04, 0x17
        /*000a*/ 	.short	(.L_182 - .L_181)
.L_181:
        /*000c*/ 	.word	0x00000000
        /*0010*/ 	.short	0x0000
        /*0012*/ 	.short	0x0000
        /*0014*/ 	.byte	0x00, 0xf0, 0xe1, 0x10


	//----- nvinfo : EIATTR_SPARSE_MMA_MASK
	.align		4
.L_182:
        /*0018*/ 	.byte	0x03, 0x50
        /*001a*/ 	.short	0x0000


	//----- nvinfo : EIATTR_MAXREG_COUNT
	.align		4
        /*001c*/ 	.byte	0x03, 0x1b
        /*001e*/ 	.short	0x00ff


	//----- nvinfo : EIATTR_MERCURY_ISA_VERSION
	.align		4
        /*0020*/ 	.byte	0x03, 0x5f
        /*0022*/ 	.short	0x0101


	//----- nvinfo : EIATTR_VRC_CTA_INIT_COUNT
	.align		4
        /*0024*/ 	.byte	0x02, 0x4a
	.zero		1
	.zero		1


	//----- nvinfo : EIATTR_EXIT_INSTR_OFFSETS
	.align		4
        /*0028*/ 	.byte	0x04, 0x1c
        /*002a*/ 	.short	(.L_184 - .L_183)


	//   ....[0]....
.L_183:
        /*002c*/ 	.word	0x00000010


	//----- nvinfo : EIATTR_MAX_THREADS
	.align		4
.L_184:
        /*0030*/ 	.byte	0x04, 0x05
        /*0032*/ 	.short	(.L_186 - .L_185)
.L_185:
        /*0034*/ 	.word	0x00000100
        /*0038*/ 	.word	0x00000001
        /*003c*/ 	.word	0x00000001


	//----- nvinfo : EIATTR_CBANK_PARAM_SIZE
	.align		4
.L_186:
        /*0040*/ 	.byte	0x03, 0x19
        /*0042*/ 	.short	0x0438


	//----- nvinfo : EIATTR_PARAM_CBANK
	.align		4
        /*0044*/ 	.byte	0x04, 0x0a
        /*0046*/ 	.short	(.L_188 - .L_187)
	.align		4
.L_187:
        /*0048*/ 	.word	index@(.nv.constant0._ZN7cutlass13device_kernelIN5flash19enable_sm80_to_sm89INS1_16FlashAttnFwdSm80INS1_25CollectiveMainloopFwdSm80ILi8ELi1ELb0EN4cute5tupleIJNS5_1CILi128EEENS7_ILi64EEENS7_ILi192EEEEEELi192ENS_10bfloat16_tEfNS_4arch4Sm80ELb0ELb1ELb1ELb1ELb0ELb1ELb1ELb1EEENS1_21CollectiveEpilogueFwdINS6_IJS8_SA_S9_EEENS6_IJNS7_ILi1EEESI_SI_EEESC_SE_Li256ELb1ELb1ELb1ELb0EEENS1_36VarlenDynamicPersistentTileSchedulerILi128ELi64ELi256ELi256ELb1ELb1ELb0ELb1ELb0ELb1EEEEEEEEEvNT_6ParamsE)
        /*004c*/ 	.short	0x0380
        /*004e*/ 	.short	0x0438


	//----- nvinfo : EIATTR_SW_WAR
	.align		4
.L_188:
        /*0050*/ 	.byte	0x04, 0x36
        /*0052*/ 	.short	(.L_190 - .L_189)
.L_189:
        /*0054*/ 	.word	0x00000008
.L_190:


//--------------------- .nv.info._ZN7cutlass13device_kernelIN5flash19enable_sm80_to_sm89INS1_16FlashAttnFwdSm80INS1_25CollectiveMainloopFwdSm80ILi8ELi1ELb1EN4cute5tupleIJNS5_1CILi128EEENS7_ILi96EEENS7_ILi192EEEEEELi192ENS_10bfloat16_tEfNS_4arch4Sm80ELb1ELb0ELb1ELb0ELb0ELb0ELb1ELb1EEENS1_21CollectiveEpilogueFwdINS6_IJS8_SA_S9_EEENS6_IJNS7_ILi1EEESI_SI_EEESC_SE_Li256ELb0ELb1ELb1ELb0EEENS1_30DynamicPersistentTileSchedulerILi256ELi256ELb1ELb1ELb0EEEEEEEEEvNT_6ParamsE --------------------------
	.section	.nv.info._ZN7cutlass13device_kernelIN5flash19enable_sm80_to_sm89INS1_16FlashAttnFwdSm80INS1_25CollectiveMainloopFwdSm80ILi8ELi1ELb1EN4cute5tupleIJNS5_1CILi128EEENS7_ILi96EEENS7_ILi192EEEEEELi192ENS_10bfloat16_tEfNS_4arch4Sm80ELb1ELb0ELb1ELb0ELb0ELb0ELb1ELb1EEENS1_21CollectiveEpilogueFwdINS6_IJS8_SA_S9_EEENS6_IJNS7_ILi1EEESI_SI_EEESC_SE_Li256ELb0ELb1ELb1ELb0EEENS1_30DynamicPersistentTileSchedulerILi256ELi256ELb1ELb1ELb0EEEEEEEEEvNT_6ParamsE,"",@"SHT_CUDA_INFO"
	.sectionflags	@""
	.align	4


	//----- nvinfo : EIATTR_CUDA_API_VERSION
	.align		4
        /*0000*/ 	.byte	0x04, 0x37
        /*0002*/ 	.short	(.L_192 - .L_191)
.L_191:
        /*0004*/ 	.word	0x00000082


	//----- nvinfo : EIATTR_KPARAM_INFO
	.align		4
.L_192:
        /*0008*/ 	.byte	0x04, 0x17
        /*000a*/ 	.short	(.L_194 - .L_193)
.L_193:
        /*000c*/ 	.word	0x00000000
        /*0010*/ 	.short	0x0000
        /*0012*/ 	.short	0x0000
        /*0014*/ 	.byte	0x00, 0xf0, 0xa1, 0x10


	//----- nvinfo : EIATTR_SPARSE_MMA_MASK
	.align		4
.L_194:
        /*0018*/ 	.byte	0x03, 0x50
        /*001a*/ 	.short	0x0000


	//----- nvinfo : EIATTR_MAXREG_COUNT
	.align		4
        /*001c*/ 	.byte	0x03, 0x1b
        /*001e*/ 	.short	0x00ff


	//----- nvinfo : EIATTR_MERCURY_ISA_VERSION
	.align		4
        /*0020*/ 	.byte	0x03, 0x5f
        /*0022*/ 	.short	0x0101


	//----- nvinfo : EIATTR_VRC_CTA_INIT_COUNT
	.align		4
        /*0024*/ 	.byte	0x02, 0x4a
	.zero		1
	.zero		1


	//----- nvinfo : EIATTR_EXIT_INSTR_OFFSETS
	.align		4
        /*0028*/ 	.byte	0x04, 0x1c
        /*002a*/ 	.short	(.L_196 - .L_195)


	//   ....[0]....
.L_195:
        /*002c*/ 	.word	0x00000010


	//----- nvinfo : EIATTR_MAX_THREADS
	.align		4
.L_196:
        /*0030*/ 	.byte	0x04, 0x05
        /*0032*/ 	.short	(.L_198 - .L_197)
.L_197:
        /*0034*/ 	.word	0x00000100
        /*0038*/ 	.word	0x00000001
        /*003c*/ 	.word	0x00000001


	//----- nvinfo : EIATTR_CBANK_PARAM_SIZE
	.align		4
.L_198:
        /*0040*/ 	.byte	0x03, 0x19
        /*0042*/ 	.short	0x0428


	//----- nvinfo : EIATTR_PARAM_CBANK
	.align		4
        /*0044*/ 	.byte	0x04, 0x0a
        /*0046*/ 	.short	(.L_200 - .L_199)
	.align		4
.L_199:
        /*0048*/ 	.word	index@(.nv.constant0._ZN7cutlass13device_kernelIN5flash19enable_sm80_to_sm89INS1_16FlashAttnFwdSm80INS1_25CollectiveMainloopFwdSm80ILi8ELi1ELb1EN4cute5tupleIJNS5_1CILi128EEENS7_ILi96EEENS7_ILi192EEEEEELi192ENS_10bfloat16_tEfNS_4arch4Sm80ELb1ELb0ELb1ELb0ELb0ELb0ELb1ELb1EEENS1_21CollectiveEpilogueFwdINS6_IJS8_SA_S9_EEENS6_IJNS7_ILi1EEESI_SI_EEESC_SE_Li256ELb0ELb1ELb1ELb0EEENS1_30DynamicPersistentTileSchedulerILi256ELi256ELb1ELb1ELb0EEEEEEEEEvNT_6ParamsE)
        /*004c*/ 	.short	0x0380
        /*004e*/ 	.short	0x0428


	//----- nvinfo : EIATTR_SW_WAR
	.align		4
.L_200:
        /*0050*/ 	.byte	0x04, 0x36
        /*0052*/ 	.short	(.L_202 - .L_201)
.L_201:
        /*0054*/ 	.word	0x00000008
.L_202:


//--------------------- .nv.info._ZN7cutlass13device_kernelIN5flash19enable_sm80_to_sm89INS1_16FlashAttnFwdSm80INS1_25CollectiveMainloopFwdSm80ILi8ELi1ELb0EN4cute5tupleIJNS5_1CILi128EEENS7_ILi64EEENS7_ILi192EEEEEELi192ENS_10bfloat16_tEfNS_4arch4Sm80ELb1ELb0ELb1ELb1ELb0ELb0ELb1ELb1EEENS1_21CollectiveEpilogueFwdINS6_IJS8_SA_S9_EEENS6_IJNS7_ILi1EEESI_SI_EEESC_SE_Li256ELb1ELb1ELb1ELb0EEENS1_36VarlenDynamicPersistentTileSchedulerILi128ELi64ELi256ELi256ELb1ELb1ELb0ELb1ELb1ELb1EEEEEEEEEvNT_6ParamsE --------------------------
	.section	.nv.info._ZN7cutlass13device_kernelIN5flash19enable_sm80_to_sm89INS1_16FlashAttnFwdSm80INS1_25CollectiveMainloopFwdSm80ILi8ELi1ELb0EN4cute5tupleIJNS5_1CILi128EEENS7_ILi64EEENS7_ILi192EEEEEELi192ENS_10bfloat16_tEfNS_4arch4Sm80ELb1ELb0ELb1ELb1ELb0ELb0ELb1ELb1EEENS1_21CollectiveEpilogueFwdINS6_IJS8_SA_S9_EEENS6_IJNS7_ILi1EEESI_SI_EEESC_SE_Li256ELb1ELb1ELb1ELb0EEENS1_36VarlenDynamicPersistentTileSchedulerILi128ELi64ELi256ELi256ELb1ELb1ELb0ELb1ELb1ELb1EEEEEEEEEvNT_6ParamsE,"",@"SHT_CUDA_INFO"
	.sectionflags	@""
	.align	4


	//----- nvinfo : EIATTR_CUDA_API_VERSION
	.align		4
        /*0000*/ 	.byte	0x04, 0x37
        /*0002*/ 	.short	(.L_204 - .L_203)
.L_203:
        /*0004*/ 	.word	0x00000082


	//----- nvinfo : EIATTR_KPARAM_INFO
	.align		4
.L_204:
        /*0008*/ 	.byte	0x04, 0x17
        /*000a*/ 	.short	(.L_206 - .L_205)
.L_205:
        /*000c*/ 	.word	0x00000000
        /*0010*/ 	.short	0x0000
        /*0012*/ 	.short	0x0000
        /*0014*/ 	.byte	0x00, 0xf0, 0xe1, 0x10


	//----- nvinfo : EIATTR_SPARSE_MMA_MASK
	.align		4
.L_206:
        /*0018*/ 	.byte	0x03, 0x50
        /*001a*/ 	.short	0x0000


	//----- nvinfo : EIATTR_MAXREG_COUNT
	.align		4
        /*001c*/ 	.byte	0x03, 0x1b
        /*001e*/ 	.short	0x00ff


	//----- nvinfo : EIATTR_MERCURY_ISA_VERSION
	.align		4
        /*0020*/ 	.byte	0x03, 0x5f
        /*0022*/ 	.short	0x0101


	//----- nvinfo : EIATTR_VRC_CTA_INIT_COUNT
	.align		4
        /*0024*/ 	.byte	0x02, 0x4a
	.zero		1
	.zero		1


	//----- nvinfo : EIATTR_EXIT_INSTR_OFFSETS
	.align		4
        /*0028*/ 	.byte	0x04, 0x1c
        /*002a*/ 	.short	(.L_208 - .L_207)


	//   ....[0]....
.L_207:
        /*002c*/ 	.word	0x00000010


	//----- nvinfo : EIATTR_MAX_THREADS
	.align		4
.L_208:
        /*0030*/ 	.byte	0x04, 0x05
        /*0032*/ 	.short	(.L_210 - .L_209)
.L_209:
        /*0034*/ 	.word	0x00000100
        /*0038*/ 	.word	0x00000001
        /*003c*/ 	.word	0x00000001


	//----- nvinfo : EIATTR_CBANK_PARAM_SIZE
	.align		4
.L_210:
        /*0040*/ 	.byte	0x03, 0x19
        /*0042*/ 	.short	0x0438


	//----- nvinfo : EIATTR_PARAM_CBANK
	.align		4
        /*0044*/ 	.byte	0x04, 0x0a
        /*0046*/ 	.short	(.L_212 - .L_211)
	.align		4
.L_211:
        /*0048*/ 	.word	index@(.nv.constant0._ZN7cutlass13device_kernelIN5flash19enable_sm80_to_sm89INS1_16FlashAttnFwdSm80INS1_25CollectiveMainloopFwdSm80ILi8ELi1ELb0EN4cute5tupleIJNS5_1CILi128EEENS7_ILi64EEENS7_ILi192EEEEEELi192ENS_10bfloat16_tEfNS_4arch4Sm80ELb1ELb0ELb1ELb1ELb0ELb0ELb1ELb1EEENS1_21CollectiveEpilogueFwdINS6_IJS8_SA_S9_EEENS6_IJNS7_ILi1EEESI_SI_EEESC_SE_Li256ELb1ELb1ELb1ELb0EEENS1_36VarlenDynamicPersistentTileSchedulerILi128ELi64ELi256ELi256ELb1ELb1ELb0ELb1ELb1ELb1EEEEEEEEEvNT_6ParamsE)
        /*004c*/ 	.short	0x0380
        /*004e*/ 	.short	0x0438


	//----- nvinfo : EIATTR_SW_WAR
	.align		4
.L_212:
        /*0050*/ 	.byte	0x04, 0x36
        /*0052*/ 	.short	(.L_214 - .L_213)
.L_213:
        /*0054*/ 	.word	0x00000008
.L_214:


//--------------------- .nv.info._ZN7cutlass13device_kernelIN5flash19enable_sm80_to_sm89INS1_16FlashAttnFwdSm80INS1_25CollectiveMainloopFwdSm80ILi8ELi1ELb0EN4cute5tupleIJNS5_1CILi128EEENS7_ILi64EEENS7_ILi192EEEEEELi192ENS_10bfloat16_tEfNS_4arch4Sm80ELb1ELb0ELb1ELb1ELb0ELb1ELb1ELb1EEENS1_21CollectiveEpilogueFwdINS6_IJS8_SA_S9_EEENS6_IJNS7_ILi1EEESI_SI_EEESC_SE_Li256ELb1ELb1ELb1ELb0EEENS1_36VarlenDynamicPersistentTileSchedulerILi128ELi64ELi256ELi256ELb1ELb1ELb0ELb1ELb1ELb1EEEEEEEEEvNT_6ParamsE --------------------------
	.section	.nv.info._ZN7cutlass13device_kernelIN5flash19enable_sm80_to_sm89INS1_16FlashAttnFwdSm80INS1_25CollectiveMainloopFwdSm80ILi8ELi1ELb0EN4cute5tupleIJNS5_1CILi128EEENS7_ILi64EEENS7_ILi192EEEEEELi192ENS_10bfloat16_tEfNS_4arch4Sm80ELb1ELb0ELb1ELb1ELb0ELb1ELb1ELb1EEENS1_21CollectiveEpilogueFwdINS6_IJS8_SA_S9_EEENS6_IJNS7_ILi1EEESI_SI_EEESC_SE_Li256ELb1ELb1ELb1ELb0EEENS1_36VarlenDynamicPersistentTileSchedulerILi128ELi64ELi256ELi256ELb1ELb1ELb0ELb1ELb1ELb1EEEEEEEEEvNT_6ParamsE,"",@"SHT_CUDA_INFO"
	.sectionflags	@""
	.align	4


	//----- nvinfo : EIATTR_CUDA_API_VERSION
	.align		4
        /*0000*/ 	.byte	0x04, 0x37
        /*0002*/ 	.short	(.L_216 - .L_215)
.L_215:
        /*0004*/ 	.word	0x00000082


	//----- nvinfo : EIATTR_KPARAM_INFO
	.align		4
.L_216:
        /*0008*/ 	.byte	0x04, 0x17
        /*000a*/ 	.short	(.L_218 - .L_217)
.L_217:
        /*000c*/ 	.word	0x00000000
        /*0010*/ 	.short	0x0000
        /*0012*/ 	.short	0x0000
        /*0014*/ 	.byte	0x00, 0xf0, 0xe1, 0x10


	//----- nvinfo : EIATTR_SPARSE_MMA_MASK
	.align		4
.L_218:
        /*0018*/ 	.byte	0x03, 0x50
        /*001a*/ 	.short	0x0000


	//----- nvinfo : EIATTR_MAXREG_COUNT
	.align		4
        /*001c*/ 	.byte	0x03, 0x1b
        /*001e*/ 	.short	0x00ff


	//----- nvinfo : EIATTR_MERCURY_ISA_VERSION
	.align		4
        /*0020*/ 	.byte	0x03, 0x5f
        /*0022*/ 	.short	0x0101


	//----- nvinfo : EIATTR_VRC_CTA_INIT_COUNT
	.align		4
        /*0024*/ 	.byte	0x02, 0x4a
	.zero		1
	.zero		1


	//----- nvinfo : EIATTR_EXIT_INSTR_OFFSETS
	.align		4
        /*0028*/ 	.byte	0x04, 0x1c
        /*002a*/ 	.short	(.L_220 - .L_219)


	//   ....[0]....
.L_219:
        /*002c*/ 	.word	0x00000010


	//----- nvinfo : EIATTR_MAX_THREADS
	.align		4
.L_220:
        /*0030*/ 	.byte	0x04, 0x05
        /*0032*/ 	.short	(.L_222 - .L_221)
.L_221:
        /*0034*/ 	.word	0x00000100
        /*0038*/ 	.word	0x00000001
        /*003c*/ 	.word	0x00000001


	//----- nvinfo : EIATTR_CBANK_PARAM_SIZE
	.align		4
.L_222:
        /*0040*/ 	.byte	0x03, 0x19
        /*0042*/ 	.short	0x0438


	//----- nvinfo : EIATTR_PARAM_CBANK
	.align		4
        /*0044*/ 	.byte	0x04, 0x0a
        /*0046*/ 	.short	(.L_224 - .L_223)
	.align		4
.L_223:
        /*0048*/ 	.word	index@(.nv.constant0._ZN7cutlass13device_kernelIN5flash19enable_sm80_to_sm89INS1_16FlashAttnFwdSm80INS1_25CollectiveMainloopFwdSm80ILi8ELi1ELb0EN4cute5tupleIJNS5_1CILi128EEENS7_ILi64EEENS7_ILi192EEEEEELi192ENS_10bfloat16_tEfNS_4arch4Sm80ELb1ELb0ELb1ELb1ELb0ELb1ELb1ELb1EEENS1_21CollectiveEpilogueFwdINS6_IJS8_SA_S9_EEENS6_IJNS7_ILi1EEESI_SI_EEESC_SE_Li256ELb1ELb1ELb1ELb0EEENS1_36VarlenDynamicPersistentTileSchedulerILi128ELi64ELi256ELi256ELb1ELb1ELb0ELb1ELb1ELb1EEEEEEEEEvNT_6ParamsE)
        /*004c*/ 	.short	0x0380
        /*004e*/ 	.short	0x0438


	//----- nvinfo : EIATTR_SW_WAR
	.align		4
.L_224:
        /*0050*/ 	.byte	0x04, 0x36
        /*0052*/ 	.short	(.L_226 - .L_225)
.L_225:
        /*0054*/ 	.word	0x00000008
.L_226:


//--------------------- .nv.info._ZN7cutlass13device_kernelIN5flash19enable_sm80_to_sm89INS1_16FlashAttnFwdSm80INS1_25CollectiveMainloopFwdSm80ILi8ELi2ELb1EN4cute5tupleIJNS5_1CILi128EEENS7_ILi96EEENS7_ILi192EEEEEELi192ENS_10bfloat16_tEfNS_4arch4Sm80ELb0ELb0ELb1ELb0ELb0ELb0ELb1ELb1EEENS1_21CollectiveEpilogueFwdINS6_IJS8_SA_S9_EEENS6_IJNS7_ILi1EEESI_SI_EEESC_SE_Li256ELb0ELb1ELb1ELb0EEENS1_19SingleTileSchedulerILb0ELb1ELb1ELi128EEEEEEEEEvNT_6ParamsE --------------------------
	.section	.nv.info._ZN7cutlass13device_kernelIN5flash19enable_sm80_to_sm89INS1_16FlashAttnFwdSm80INS1_25CollectiveMainloopFwdSm80ILi8ELi2ELb1EN4cute5tupleIJNS5_1CILi128EEENS7_ILi96EEENS7_ILi192EEEEEELi192ENS_10bfloat16_tEfNS_4arch4Sm80ELb0ELb0ELb1ELb0ELb0ELb0ELb1ELb1EEENS1_21CollectiveEpilogueFwdINS6_IJS8_SA_S9_EEENS6_IJNS7_ILi1EEESI_SI_EEESC_SE_Li256ELb0ELb1ELb1ELb0EEENS1_19SingleTileSchedulerILb0ELb1ELb1ELi128EEEEEEEEEvNT_6ParamsE,"",@"SHT_CUDA_INFO"
	.sectionflags	@""
	.align	4


	//----- nvinfo : EIATTR_CUDA_API_VERSION
	.align		4
        /*0000*/ 	.byte	0x04, 0x37
        /*0002*/ 	.short	(.L_228 - .L_227)
.L_227:
        /*0004*/ 	.word	0x00000082


	//----- nvinfo : EIATTR_KPARAM_INFO
	.align		4
.L_228:
        /*0008*/ 	.byte	0x04, 0x17
        /*000a*/ 	.short	(.L_230 - .L_229)
.L_229:
        /*000c*/ 	.word	0x00000000
        /*0010*/ 	.short	0x0000
        /*0012*/ 	.short	0x0000
        /*0014*/ 	.byte	0x00, 0xf0, 0x61, 0x10


	//----- nvinfo : EIATTR_SPARSE_MMA_MASK
	.align		4
.L_230:
        /*0018*/ 	.byte	0x03, 0x50
        /*001a*/ 	.short	0x0000


	//----- nvinfo : EIATTR_MAXREG_COUNT
	.align		4
        /*001c*/ 	.byte	0x03, 0x1b
        /*001e*/ 	.short	0x00ff


	//----- nvinfo : EIATTR_MERCURY_ISA_VERSION
	.align		4
        /*0020*/ 	.byte	0x03, 0x5f
        /*0022*/ 	.short	0x0101


	//----- nvinfo : EIATTR_VRC_CTA_INIT_COUNT
	.align		4
        /*0024*/ 	.byte	0x02, 0x4a
	.zero		1
	.zero		1


	//----- nvinfo : EIATTR_EXIT_INSTR_OFFSETS
	.align		4
        /*0028*/ 	.byte	0x04, 0x1c
        /*002a*/ 	.short	(.L_232 - .L_231)


	//   ....[0]....
.L_231:
        /*002c*/ 	.word	0x00000010


	//----- nvinfo : EIATTR_MAX_THREADS
	.align		4
.L_232:
        /*0030*/ 	.byte	0x04, 0x05
        /*0032*/ 	.short	(.L_234 - .L_233)
.L_233:
        /*0034*/ 	.word	0x00000100
        /*0038*/ 	.word	0x00000001
        /*003c*/ 	.word	0x00000001


	//----- nvinfo : EIATTR_CBANK_PARAM_SIZE
	.align		4
.L_234:
        /*0040*/ 	.byte	0x03, 0x19
        /*0042*/ 	.short	0x0418


	//----- nvinfo : EIATTR_PARAM_CBANK
	.align		4
        /*0044*/ 	.byte	0x04, 0x0a
        /*0046*/ 	.short	(.L_236 - .L_235)
	.align		4
.L_235:
        /*0048*/ 	.word	index@(.nv.constant0._ZN7cutlass13device_kernelIN5flash19enable_sm80_to_sm89INS1_16FlashAttnFwdSm80INS1_25CollectiveMainloopFwdSm80ILi8ELi2ELb1EN4cute5tupleIJNS5_1CILi128EEENS7_ILi96EEENS7_ILi192EEEEEELi192ENS_10bfloat16_tEfNS_4arch4Sm80ELb0ELb0ELb1ELb0ELb0ELb0ELb1ELb1EEENS1_21CollectiveEpilogueFwdINS6_IJS8_SA_S9_EEENS6_IJNS7_ILi1EEESI_SI_EEESC_SE_Li256ELb0ELb1ELb1ELb0EEENS1_19SingleTileSchedulerILb0ELb1ELb1ELi128EEEEEEEEEvNT_6ParamsE)
        /*004c*/ 	.short	0x0380
        /*004e*/ 	.short	0x0418


	//----- nvinfo : EIATTR_SW_WAR
	.align		4
.L_236:
        /*0050*/ 	.byte	0x04, 0x36
        /*0052*/ 	.short	(.L_238 - .L_237)
.L_237:
        /*0054*/ 	.word	0x00000008
.L_238:


//--------------------- .nv.info._ZN7cutlass13device_kernelIN5flash19enable_sm80_to_sm89INS1_16FlashAttnFwdSm80INS1_25CollectiveMainloopFwdSm80ILi8ELi2ELb0EN4cute5tupleIJNS5_1CILi128EEENS7_ILi64EEENS7_ILi192EEEEEELi192ENS_10bfloat16_tEfNS_4arch4Sm80ELb0ELb0ELb1ELb1ELb0ELb0ELb1ELb1EEENS1_21CollectiveEpilogueFwdINS6_IJS8_SA_S9_EEENS6_IJNS7_ILi1EEESI_SI_EEESC_SE_Li256ELb1ELb1ELb1ELb0EEENS1_36VarlenDynamicPersistentTileSchedulerILi128ELi64ELi256ELi256ELb1ELb1ELb0ELb0ELb1ELb1EEEEEEEEEvNT_6ParamsE --------------------------
	.section	.nv.info._ZN7cutlass13device_kernelIN5flash19enable_sm80_to_sm89INS1_16FlashAttnFwdSm80INS1_25CollectiveMainloopFwdSm80ILi8ELi2ELb0EN4cute5tupleIJNS5_1CILi128EEENS7_ILi64EEENS7_ILi192EEEEEELi192ENS_10bfloat16_tEfNS_4arch4Sm80ELb0ELb0ELb1ELb1ELb0ELb0ELb1ELb1EEENS1_21CollectiveEpilogueFwdINS6_IJS8_SA_S9_EEENS6_IJNS7_ILi1EEESI_SI_EEESC_SE_Li256ELb1ELb1ELb1ELb0EEENS1_36VarlenDynamicPersistentTileSchedulerILi128ELi64ELi256ELi256ELb1ELb1ELb0ELb0ELb1ELb1EEEEEEEEEvNT_6ParamsE,"",@"SHT_CUDA_INFO"
	.sectionflags	@""
	.align	4


	//----- nvinfo : EIATTR_CUDA_API_VERSION
	.align		4
        /*0000*/ 	.byte	0x04, 0x37
        /*0002*/ 	.short	(.L_240 - .L_239)
.L_239:
        /*0004*/ 	.word	0x00000082


	//----- nvinfo : EIATTR_KPARAM_INFO
	.align		4
.L_240:
        /*0008*/ 	.byte	0x04, 0x17
        /*000a*/ 	.short	(.L_242 - .L_241)
.L_241:
        /*000c*/ 	.word	0x00000000
        /*0010*/ 	.short	0x0000
        /*0012*/ 	.short	0x0000
        /*0014*/ 	.byte	0x00, 0xf0, 0xe1, 0x10


	//----- nvinfo : EIATTR_SPARSE_MMA_MASK
	.align		4
.L_242:
        /*0018*/ 	.byte	0x03, 0x50
        /*001a*/ 	.short	0x0000


	//----- nvinfo : EIATTR_MAXREG_COUNT
	.align		4
        /*001c*/ 	.byte	0x03, 0x1b
        /*001e*/ 	.short	0x00ff


	//----- nvinfo : EIATTR_MERCURY_ISA_VERSION
	.align		4
        /*0020*/ 	.byte	0x03, 0x5f
        /*0022*/ 	.short	0x0101


	//----- nvinfo : EIATTR_VRC_CTA_INIT_COUNT
	.align		4
        /*0024*/ 	.byte	0x02, 0x4a
	.zero		1
	.zero		1


	//----- nvinfo : EIATTR_EXIT_INSTR_OFFSETS
	.align		4
        /*0028*/ 	.byte	0x04, 0x1c
        /*002a*/ 	.short	(.L_244 - .L_243)


	//   ....[0]....
.L_243:
        /*002c*/ 	.word	0x00000010


	//----- nvinfo : EIATTR_MAX_THREADS
	.align		4
.L_244:
        /*0030*/ 	.byte	0x04, 0x05
        /*0032*/ 	.short	(.L_246 - .L_245)
.L_245:
        /*0034*/ 	.word	0x00000100
        /*0038*/ 	.word	0x00000001
        /*003c*/ 	.word	0x00000001


	//----- nvinfo : EIATTR_CBANK_PARAM_SIZE
	.align		4
.L_246:
        /*0040*/ 	.byte	0x03, 0x19
        /*0042*/ 	.short	0x0438


	//----- nvinfo : EIATTR_PARAM_CBANK
	.align		4
        /*0044*/ 	.byte	0x04, 0x0a
        /*0046*/ 	.short	(.L_248 - .L_247)
	.align		4
.L_247:
        /*0048*/ 	.word	index@(.nv.constant0._ZN7cutlass13device_kernelIN5flash19enable_sm80_to_sm89INS1_16FlashAttnFwdSm80INS1_25CollectiveMainloopFwdSm80ILi8ELi2ELb0EN4cute5tupleIJNS5_1CILi128EEENS7_ILi64EEENS7_ILi192EEEEEELi192ENS_10bfloat16_tEfNS_4arch4Sm80ELb0ELb0ELb1ELb1ELb0ELb0ELb1ELb1EEENS1_21CollectiveEpilogueFwdINS6_IJS8_SA_S9_EEENS6_IJNS7_ILi1EEESI_SI_EEESC_SE_Li256ELb1ELb1ELb1ELb0EEENS1_36VarlenDynamicPersistentTileSchedulerILi128ELi64ELi256ELi256ELb1ELb1ELb0ELb0ELb1ELb1EEEEEEEEEvNT_6ParamsE)
        /*004c*/ 	.short	0x0380
        /*004e*/ 	.short	0x0438


	//----- nvinfo : EIATTR_SW_WAR
	.align		4
.L_248:
        /*0050*/ 	.byte	0x04, 0x36
        /*0052*/ 	.short	(.L_250 - .L_249)
.L_249:
        /*0054*/ 	.word	0x00000008
.L_250:


//--------------------- .nv.info._ZN7cutlass13device_kernelIN5flash19enable_sm80_to_sm89INS1_16FlashAttnFwdSm80INS1_25CollectiveMainloopFwdSm80ILi8ELi2ELb0EN4cute5tupleIJNS5_1CILi128EEENS7_ILi64EEENS7_ILi192EEEEEELi192ENS_10bfloat16_tEfNS_4arch4Sm80ELb0ELb0ELb1ELb1ELb0ELb1ELb1ELb1EEENS1_21CollectiveEpilogueFwdINS6_IJS8_SA_S9_EEENS6_IJNS7_ILi1EEESI_SI_EEESC_SE_Li256ELb1ELb1ELb1ELb0EEENS1_36VarlenDynamicPersistentTileSchedulerILi128ELi64ELi256ELi256ELb1ELb1ELb0ELb0ELb1ELb1EEEEEEEEEvNT_6ParamsE --------------------------
	.section	.nv.info._ZN7cutlass13device_kernelIN5flash19enable_sm80_to_sm89INS1_16FlashAttnFwdSm80INS1_25CollectiveMainloopFwdSm80ILi8ELi2ELb0EN4cute5tupleIJNS5_1CILi128EEENS7_ILi64EEENS7_ILi192EEEEEELi192ENS_10bfloat16_tEfNS_4arch4Sm80ELb0ELb0ELb1ELb1ELb0ELb1ELb1ELb1EEENS1_21CollectiveEpilogueFwdINS6_IJS8_SA_S9_EEENS6_IJNS7_ILi1EEESI_SI_EEESC_SE_Li256ELb1ELb1ELb1ELb0EEENS1_36VarlenDynamicPersistentTileSchedulerILi128ELi64ELi256ELi256ELb1ELb1ELb0ELb0ELb1ELb1EEEEEEEEEvNT_6ParamsE,"",@"SHT_CUDA_INFO"
	.sectionflags	@""
	.align	4


	//----- nvinfo : EIATTR_CUDA_API_VERSION
	.align		4
        /*0000*/ 	.byte	0x04, 0x37
        /*0002*/ 	.short	(.L_252 - .L_251)
.L_251:
        /*0004*/ 	.word	0x00000082


	//----- nvinfo : EIATTR_KPARAM_INFO
	.align		4
.L_252:
        /*0008*/ 	.byte	0x04, 0x17
        /*000a*/ 	.short	(.L_254 - .L_253)
.L_253:
        /*000c*/ 	.word	0x00000000
        /*0010*/ 	.short	0x0000
        /*0012*/ 	.short	0x0000
        /*0014*/ 	.byte	0x00, 0xf0, 0xe1, 0x10


	//----- nvinfo : EIATTR_SPARSE_MMA_MASK
	.align		4
.L_254:
        /*0018*/ 	.byte	0x03, 0x50
        /*001a*/ 	.short	0x0000


	//----- nvinfo : EIATTR_MAXREG_COUNT
	.align		4
        /*001c*/ 	.byte	0x03, 0x1b
        /*001e*/ 	.short	0x00ff


	//----- nvinfo : EIATTR_MERCURY_ISA_VERSION
	.align		4
        /*0020*/ 	.byte	0x03, 0x5f
        /*0022*/ 	.short	0x0101


	//----- nvinfo : EIATTR_VRC_CTA_INIT_COUNT
	.align		4
        /*0024*/ 	.byte	0x02, 0x4a
	.zero		1
	.zero		1


	//----- nvinfo : EIATTR_EXIT_INSTR_OFFSETS
	.align		4
        /*0028*/ 	.byte	0x04, 0x1c
        /*002a*/ 	.short	(.L_256 - .L_255)


	//   ....[0]....
.L_255:
        /*002c*/ 	.word	0x00000010


	//----- nvinfo : EIATTR_MAX_THREADS
	.align		4
.L_256:
        /*0030*/ 	.byte	0x04, 0x05
        /*0032*/ 	.short	(.L_258 - .L_257)
.L_257:
        /*0034*/ 	.word	0x00000100
        /*0038*/ 	.word	0x00000001
        /*003c*/ 	.word	0x00000001


	//----- nvinfo : EIATTR_CBANK_PARAM_SIZE
	.align		4
.L_258:
        /*0040*/ 	.byte	0x03, 0x19
        /*0042*/ 	.short	0x0438


	//----- nvinfo : EIATTR_PARAM_CBANK
	.align		4
        /*0044*/ 	.byte	0x04, 0x0a
        /*0046*/ 	.short	(.L_260 - .L_259)
	.align		4
.L_259:
        /*0048*/ 	.word	index@(.nv.constant0._ZN7cutlass13device_kernelIN5flash19enable_sm80_to_sm89INS1_16FlashAttnFwdSm80INS1_25CollectiveMainloopFwdSm80ILi8ELi2ELb0EN4cute5tupleIJNS5_1CILi128EEENS7_ILi64EEENS7_ILi192EEEEEELi192ENS_10bfloat16_tEfNS_4arch4Sm80ELb0ELb0ELb1ELb1ELb0ELb1ELb1ELb1EEENS1_21CollectiveEpilogueFwdINS6_IJS8_SA_S9_EEENS6_IJNS7_ILi1EEESI_SI_EEESC_SE_Li256ELb1ELb1ELb1ELb0EEENS1_36VarlenDynamicPersistentTileSchedulerILi128ELi64ELi256ELi256ELb1ELb1ELb0ELb0ELb1ELb1EEEEEEEEEvNT_6ParamsE)
        /*004c*/ 	.short	0x0380
        /*004e*/ 	.short	0x0438


	//----- nvinfo : EIATTR_SW_WAR
	.align		4
.L_260:
        /*0050*/ 	.byte	0x04, 0x36
        /*0052*/ 	.short	(.L_262 - .L_261)
.L_261:
        /*0054*/ 	.word	0x00000008
.L_262:


//--------------------- .nv.info._ZN7cutlass13device_kernelIN5flash19enable_sm80_to_sm89INS1_16FlashAttnFwdSm80INS1_25CollectiveMainloopFwdSm80ILi8ELi2ELb0EN4cute5tupleIJNS5_1CILi128EEENS7_ILi64EEENS7_ILi192EEEEEELi192ENS_10bfloat16_tEfNS_4arch4Sm80ELb0ELb1ELb1ELb0ELb0ELb0ELb1ELb1EEENS1_21CollectiveEpilogueFwdINS6_IJS8_SA_S9_EEENS6_IJNS7_ILi1EEESI_SI_EEESC_SE_Li256ELb0ELb1ELb1ELb0EEENS1_19SingleTileSchedulerILb0ELb1ELb1ELi128EEEEEEEEEvNT_6ParamsE --------------------------
	.section	.nv.info._ZN7cutlass13device_kernelIN5flash19enable_sm80_to_sm89INS1_16FlashAttnFwdSm80INS1_25CollectiveMainloopFwdSm80ILi8ELi2ELb0EN4cute5tupleIJNS5_1CILi128EEENS7_ILi64EEENS7_ILi192EEEEEELi192ENS_10bfloat16_tEfNS_4arch4Sm80ELb0ELb1ELb1ELb0ELb0ELb0ELb1ELb1EEENS1_21CollectiveEpilogueFwdINS6_IJS8_SA_S9_EEENS6_IJNS7_ILi1EEESI_SI_EEESC_SE_Li256ELb0ELb1ELb1ELb0EEENS1_19SingleTileSchedulerILb0ELb1ELb1ELi128EEEEEEEEEvNT_6ParamsE,"",@"SHT_CUDA_INFO"
	.sectionflags	@""
	.align	4


	//----- nvinfo : EIATTR_CUDA_API_VERSION
	.align		4
        /*0000*/ 	.byte	0x04, 0x37
        /*0002*/ 	.short	(.L_264 - .L_263)
.L_263:
        /*0004*/ 	.word	0x00000082


	//----- nvinfo : EIATTR_KPARAM_INFO
	.align		4
.L_264:
        /*0008*/ 	.byte	0x04, 0x17
        /*000a*/ 	.short	(.L_266 - .L_265)
.L_265:
        /*000c*/ 	.word	0x00000000
        /*0010*/ 	.short	0x0000
        /*0012*/ 	.short	0x0000
        /*0014*/ 	.byte	0x00, 0xf0, 0x61, 0x10


	//----- nvinfo : EIATTR_SPARSE_MMA_MASK
	.align		4
.L_266:
        /*0018*/ 	.byte	0x03, 0x50
        /*001a*/ 	.short	0x0000


	//----- nvinfo : EIATTR_MAXREG_COUNT
	.align		4
        /*001c*/ 	.byte	0x03, 0x1b
        /*001e*/ 	.short	0x00ff


	//----- nvinfo : EIATTR_MERCURY_ISA_VERSION
	.align		4
        /*0020*/ 	.byte	0x03, 0x5f
        /*0022*/ 	.short	0x0101


	//----- nvinfo : EIATTR_VRC_CTA_INIT_COUNT
	.align		4
        /*0024*/ 	.byte	0x02, 0x4a
	.zero		1
	.zero		1


	//----- nvinfo : EIATTR_EXIT_INSTR_OFFSETS
	.align		4
        /*0028*/ 	.byte	0x04, 0x1c
        /*002a*/ 	.short	(.L_268 - .L_267)


	//   ....[0]....
.L_267:
        /*002c*/ 	.word	0x00000010


	//----- nvinfo : EIATTR_MAX_THREADS
	.align		4
.L_268:
        /*0030*/ 	.byte	0x04, 0x05
        /*0032*/ 	.short	(.L_270 - .L_269)
.L_269:
        /*0034*/ 	.word	0x00000100
        /*0038*/ 	.word	0x00000001
        /*003c*/ 	.word	0x00000001


	//----- nvinfo : EIATTR_CBANK_PARAM_SIZE
	.align		4
.L_270:
        /*0040*/ 	.byte	0x03, 0x19
        /*0042*/ 	.short	0x0418


	//----- nvinfo : EIATTR_PARAM_CBANK
	.align		4
        /*0044*/ 	.byte	0x04, 0x0a
        /*0046*/ 	.short	(.L_272 - .L_271)
	.align		4
.L_271:
        /*0048*/ 	.word	index@(.nv.constant0._ZN7cutlass13device_kernelIN5flash19enable_sm80_to_sm89INS1_16FlashAttnFwdSm80INS1_25CollectiveMainloopFwdSm80ILi8ELi2ELb0EN4cute5tupleIJNS5_1CILi128EEENS7_ILi64EEENS7_ILi192EEEEEELi192ENS_10bfloat16_tEfNS_4arch4Sm80ELb0ELb1ELb1ELb0ELb0ELb0ELb1ELb1EEENS1_21CollectiveEpilogueFwdINS6_IJS8_SA_S9_EEENS6_IJNS7_ILi1EEESI_SI_EEESC_SE_Li256ELb0ELb1ELb1ELb0EEENS1_19SingleTileSchedulerILb0ELb1ELb1ELi128EEEEEEEEEvNT_6ParamsE)
        /*004c*/ 	.short	0x0380
        /*004e*/ 	.short	0x0418


	//----- nvinfo : EIATTR_SW_WAR
	.align		4
.L_272:
        /*0050*/ 	.byte	0x04, 0x36
        /*0052*/ 	.short	(.L_274 - .L_273)
.L_273:
        /*0054*/ 	.word	0x00000008
.L_274:


//--------------------- .nv.info._ZN7cutlass13device_kernelIN5flash19enable_sm80_to_sm89INS1_16FlashAttnFwdSm80INS1_25CollectiveMainloopFwdSm80ILi8ELi2ELb0EN4cute5tupleIJNS5_1CILi128EEENS7_ILi64EEENS7_ILi192EEEEEELi192ENS_10bfloat16_tEfNS_4arch4Sm80ELb0ELb1ELb1ELb1ELb0ELb0ELb1ELb1EEENS1_21CollectiveEpilogueFwdINS6_IJS8_SA_S9_EEENS6_IJNS7_ILi1EEESI_SI_EEESC_SE_Li256ELb1ELb1ELb1ELb0EEENS1_36VarlenDynamicPersistentTileSchedulerILi128ELi64ELi256ELi256ELb1ELb1ELb0ELb1ELb0ELb1EEEEEEEEEvNT_6ParamsE --------------------------
	.section	.nv.info._ZN7cutlass13device_kernelIN5flash19enable_sm80_to_sm89INS1_16FlashAttnFwdSm80INS1_25CollectiveMainloopFwdSm80ILi8ELi2ELb0EN4cute5tupleIJNS5_1CILi128EEENS7_ILi64EEENS7_ILi192EEEEEELi192ENS_10bfloat16_tEfNS_4arch4Sm80ELb0ELb1ELb1ELb1ELb0ELb0ELb1ELb1EEENS1_21CollectiveEpilogueFwdINS6_IJS8_SA_S9_EEENS6_IJNS7_ILi1EEESI_SI_EEESC_SE_Li256ELb1ELb1ELb1ELb0EEENS1_36VarlenDynamicPersistentTileSchedulerILi128ELi64ELi256ELi256ELb1ELb1ELb0ELb1ELb0ELb1EEEEEEEEEvNT_6ParamsE,"",@"SHT_CUDA_INFO"
	.sectionflags	@""
	.align	4


	//----- nvinfo : EIATTR_CUDA_API_VERSION
	.align		4
        /*0000*/ 	.byte	0x04, 0x37
        /*0002*/ 	.short	(.L_276 - .L_275)
.L_275:
        /*0004*/ 	.word	0x00000082


	//----- nvinfo : EIATTR_KPARAM_INFO
	.align		4
.L_276:
        /*0008*/ 	.byte	0x04, 0x17
        /*000a*/ 	.short	(.L_278 - .L_277)
.L_277:
        /*000c*/ 	.word	0x00000000
        /*0010*/ 	.short	0x0000
        /*0012*/ 	.short	0x0000
        /*0014*/ 	.byte	0x00, 0xf0, 0xe1, 0x10


	//----- nvinfo : EIATTR_SPARSE_MMA_MASK
	.align		4
.L_278:
        /*0018*/ 	.byte	0x03, 0x50
        /*001a*/ 	.short	0x0000


	//----- nvinfo : EIATTR_MAXREG_COUNT
	.align		4
        /*001c*/ 	.byte	0x03, 0x1b
        /*001e*/ 	.short	0x00ff


	//----- nvinfo : EIATTR_MERCURY_ISA_VERSION
	.align		4
        /*0020*/ 	.byte	0x03, 0x5f
        /*0022*/ 	.short	0x0101


	//----- nvinfo : EIATTR_VRC_CTA_INIT_COUNT
	.align		4
        /*0024*/ 	.byte	0x02, 0x4a
	.zero		1
	.zero		1


	//----- nvinfo : EIATTR_EXIT_INSTR_OFFSETS
	.align		4
        /*0028*/ 	.byte	0x04, 0x1c
        /*002a*/ 	.short	(.L_280 - .L_279)


	//   ....[0]....
.L_279:
        /*002c*/ 	.word	0x00000010


	//----- nvinfo : EIATTR_MAX_THREADS
	.align		4
.L_280:
        /*0030*/ 	.byte	0x04, 0x05
        /*0032*/ 	.short	(.L_282 - .L_281)
.L_281:
        /*0034*/ 	.word	0x00000100
        /*0038*/ 	.word	0x00000001
        /*003c*/ 	.word	0x00000001


	//----- nvinfo : EIATTR_CBANK_PARAM_SIZE
	.align		4
.L_282:
        /*0040*/ 	.byte	0x03, 0x19
        /*0042*/ 	.short	0x0438


	//----- nvinfo : EIATTR_PARAM_CBANK
	.align		4
        /*0044*/ 	.byte	0x04, 0x0a
        /*0046*/ 	.short	(.L_284 - .L_283)
	.align		4
.L_283:
        /*0048*/ 	.word	index@(.nv.constant0._ZN7cutlass13device_kernelIN5flash19enable_sm80_to_sm89INS1_16FlashAttnFwdSm80INS1_25CollectiveMainloopFwdSm80ILi8ELi2ELb0EN4cute5tupleIJNS5_1CILi128EEENS7_ILi64EEENS7_ILi192EEEEEELi192ENS_10bfloat16_tEfNS_4arch4Sm80ELb0ELb1ELb1ELb1ELb0ELb0ELb1ELb1EEENS1_21CollectiveEpilogueFwdINS6_IJS8_SA_S9_EEENS6_IJNS7_ILi1EEESI_SI_EEESC_SE_Li256ELb1ELb1ELb1ELb0EEENS1_36VarlenDynamicPersistentTileSchedulerILi128ELi64ELi256ELi256ELb1ELb1ELb0ELb1ELb0ELb1EEEEEEEEEvNT_6ParamsE)
        /*004c*/ 	.short	0x0380
        /*004e*/ 	.short	0x0438


	//----- nvinfo : EIATTR_SW_WAR
	.align		4
.L_284:
        /*0050*/ 	.byte	0x04, 0x36
        /*0052*/ 	.short	(.L_286 - .L_285)
.L_285:
        /*0054*/ 	.word	0x00000008
.L_286:


//--------------------- .nv.info._ZN7cutlass13device_kernelIN5flash19enable_sm80_to_sm89INS1_16FlashAttnFwdSm80INS1_25CollectiveMainloopFwdSm80ILi8ELi2ELb0EN4cute5tupleIJNS5_1CILi128EEENS7_ILi64EEENS7_ILi192EEEEEELi192ENS_10bfloat16_tEfNS_4arch4Sm80ELb0ELb1ELb1ELb1ELb0ELb1ELb1ELb1EEENS1_21CollectiveEpilogueFwdINS6_IJS8_SA_S9_EEENS6_IJNS7_ILi1EEESI_SI_EEESC_SE_Li256ELb1ELb1ELb1ELb0EEENS1_36VarlenDynamicPersistentTileSchedulerILi128ELi64ELi256ELi256ELb1ELb1ELb0ELb1ELb0ELb1EEEEEEEEEvNT_6ParamsE --------------------------
	.section	.nv.info._ZN7cutlass13device_kernelIN5flash19enable_sm80_to_sm89INS1_16FlashAttnFwdSm80INS1_25CollectiveMainloopFwdSm80ILi8ELi2ELb0EN4cute5tupleIJNS5_1CILi128EEENS7_ILi64EEENS7_ILi192EEEEEELi192ENS_10bfloat16_tEfNS_4arch4Sm80ELb0ELb1ELb1ELb1ELb0ELb1ELb1ELb1EEENS1_21CollectiveEpilogueFwdINS6_IJS8_SA_S9_EEENS6_IJNS7_ILi1EEESI_SI_EEESC_SE_Li256ELb1ELb1ELb1ELb0EEENS1_36VarlenDynamicPersistentTileSchedulerILi128ELi64ELi256ELi256ELb1ELb1ELb0ELb1ELb0ELb1EEEEEEEEEvNT_6ParamsE,"",@"SHT_CUDA_INFO"
	.sectionflags	@""
	.align	4


	//----- nvinfo : EIATTR_CUDA_API_VERSION
	.align		4
        /*0000*/ 	.byte	0x04, 0x37
        /*0002*/ 	.short	(.L_288 - .L_287)
.L_287:
        /*0004*/ 	.word	0x00000082


	//----- nvinfo : EIATTR_KPARAM_INFO
	.align		4
.L_288:
        /*0008*/ 	.byte	0x04, 0x17
        /*000a*/ 	.short	(.L_290 - .L_289)
.L_289:
        /*000c*/ 	.word	0x00000000
        /*0010*/ 	.short	0x0000
        /*0012*/ 	.short	0x0000
        /*0014*/ 	.byte	0x00, 0xf0, 0xe1, 0x10


	//----- nvinfo : EIATTR_SPARSE_MMA_MASK
	.align		4
.L_290:
        /*0018*/ 	.byte	0x03, 0x50
        /*001a*/ 	.short	0x0000


	//----- nvinfo : EIATTR_MAXREG_COUNT
	.align		4
        /*001c*/ 	.byte	0x03, 0x1b
        /*001e*/ 	.short	0x00ff


	//----- nvinfo : EIATTR_MERCURY_ISA_VERSION
	.align		4
        /*0020*/ 	.byte	0x03, 0x5f
        /*0022*/ 	.short	0x0101


	//----- nvinfo : EIATTR_VRC_CTA_INIT_COUNT
	.align		4
        /*0024*/ 	.byte	0x02, 0x4a
	.zero		1
	.zero		1


	//----- nvinfo : EIATTR_EXIT_INSTR_OFFSETS
	.align		4
        /*0028*/ 	.byte	0x04, 0x1c
        /*002a*/ 	.short	(.L_292 - .L_291)


	//   ....[0]....
.L_291:
        /*002c*/ 	.word	0x00000010


	//----- nvinfo : EIATTR_MAX_THREADS
	.align		4
.L_292:
        /*0030*/ 	.byte	0x04, 0x05
        /*0032*/ 	.short	(.L_294 - .L_293)
.L_293:
        /*0034*/ 	.word	0x00000100
        /*0038*/ 	.word	0x00000001
        /*003c*/ 	.word	0x00000001


	//----- nvinfo : EIATTR_CBANK_PARAM_SIZE
	.align		4
.L_294:
        /*0040*/ 	.byte	0x03, 0x19
        /*0042*/ 	.short	0x0438


	//----- nvinfo : EIATTR_PARAM_CBANK
	.align		4
        /*0044*/ 	.byte	0x04, 0x0a
        /*0046*/ 	.short	(.L_296 - .L_295)
	.align		4
.L_295:
        /*0048*/ 	.word	index@(.nv.constant0._ZN7cutlass13device_kernelIN5flash19enable_sm80_to_sm89INS1_16FlashAttnFwdSm80INS1_25CollectiveMainloopFwdSm80ILi8ELi2ELb0EN4cute5tupleIJNS5_1CILi128EEENS7_ILi64EEENS7_ILi192EEEEEELi192ENS_10bfloat16_tEfNS_4arch4Sm80ELb0ELb1ELb1ELb1ELb0ELb1ELb1ELb1EEENS1_21CollectiveEpilogueFwdINS6_IJS8_SA_S9_EEENS6_IJNS7_ILi1EEESI_SI_EEESC_SE_Li256ELb1ELb1ELb1ELb0EEENS1_36VarlenDynamicPersistentTileSchedulerILi128ELi64ELi256ELi256ELb1ELb1ELb0ELb1ELb0ELb1EEEEEEEEEvNT_6ParamsE)
        /*004c*/ 	.short	0x0380
        /*004e*/ 	.short	0x0438


	//----- nvinfo : EIATTR_SW_WAR
	.align		4
.L_296:
        /*0050*/ 	.byte	0x04, 0x36
        /*0052*/ 	.short	(.L_298 - .L_297)
.L_297:
        /*0054*/ 	.word	0x00000008
.L_298:


//--------------------- .nv.info._ZN7cutlass13device_kernelIN5flash19enable_sm80_to_sm89INS1_16FlashAttnFwdSm80INS1_25CollectiveMainloopFwdSm80ILi8ELi2ELb1EN4cute5tupleIJNS5_1CILi128EEENS7_ILi96EEENS7_ILi192EEEEEELi192ENS_10bfloat16_tEfNS_4arch4Sm80ELb1ELb0ELb1ELb0ELb0ELb0ELb1ELb1EEENS1_21CollectiveEpilogueFwdINS6_IJS8_SA_S9_EEENS6_IJNS7_ILi1EEESI_SI_EEESC_SE_Li256ELb0ELb1ELb1ELb0EEENS1_30DynamicPersistentTileSchedulerILi256ELi256ELb1ELb1ELb0EEEEEEEEEvNT_6ParamsE --------------------------
	.section	.nv.info._ZN7cutlass13device_kernelIN5flash19enable_sm80_to_sm89INS1_16FlashAttnFwdSm80INS1_25CollectiveMainloopFwdSm80ILi8ELi2ELb1EN4cute5tupleIJNS5_1CILi128EEENS7_ILi96EEENS7_ILi192EEEEEELi192ENS_10bfloat16_tEfNS_4arch4Sm80ELb1ELb0ELb1ELb0ELb0ELb0ELb1ELb1EEENS1_21CollectiveEpilogueFwdINS6_IJS8_SA_S9_EEENS6_IJNS7_ILi1EEESI_SI_EEESC_SE_Li256ELb0ELb1ELb1ELb0EEENS1_30DynamicPersistentTileSchedulerILi256ELi256ELb1ELb1ELb0EEEEEEEEEvNT_6ParamsE,"",@"SHT_CUDA_INFO"
	.sectionflags	@""
	.align	4


	//----- nvinfo : EIATTR_CUDA_API_VERSION
	.align		4
        /*0000*/ 	.byte	0x04, 0x37
        /*0002*/ 	.short	(.L_300 - .L_299)
.L_299:
        /*0004*/ 	.word	0x00000082


	//----- nvinfo : EIATTR_KPARAM_INFO
	.align		4
.L_300:
        /*0008*/ 	.byte	0x04, 0x17
        /*000a*/ 	.short	(.L_302 - .L_301)
.L_301:
        /*000c*/ 	.word	0x00000000
        /*0010*/ 	.short	0x0000
        /*0012*/ 	.short	0x0000
        /*0014*/ 	.byte	0x00, 0xf0, 0xa1, 0x10


	//----- nvinfo : EIATTR_SPARSE_MMA_MASK
	.align		4
.L_302:
        /*0018*/ 	.byte	0x03, 0x50
        /*001a*/ 	.short	0x0000


	//----- nvinfo : EIATTR_MAXREG_COUNT
	.align		4
        /*001c*/ 	.byte	0x03, 0x1b
        /*001e*/ 	.short	0x00ff


	//----- nvinfo : EIATTR_MERCURY_ISA_VERSION
	.align		4
        /*0020*/ 	.byte	0x03, 0x5f
        /*0022*/ 	.short	0x0101


	//----- nvinfo : EIATTR_VRC_CTA_INIT_COUNT
	.align		4
        /*0024*/ 	.byte	0x02, 0x4a
	.zero		1
	.zero		1


	//----- nvinfo : EIATTR_EXIT_INSTR_OFFSETS
	.align		4
        /*0028*/ 	.byte	0x04, 0x1c
        /*002a*/ 	.short	(.L_304 - .L_303)


	//   ....[0]....
.L_303:
        /*002c*/ 	.word	0x00000010


	//----- nvinfo : EIATTR_MAX_THREADS
	.align		4
.L_304:
        /*0030*/ 	.byte	0x04, 0x05
        /*0032*/ 	.short	(.L_306 - .L_305)
.L_305:
        /*0034*/ 	.word	0x00000100
        /*0038*/ 	.word	0x00000001
        /*003c*/ 	.word	0x00000001


	//----- nvinfo : EIATTR_CBANK_PARAM_SIZE
	.align		4
.L_306:
        /*0040*/ 	.byte	0x03, 0x19
        /*0042*/ 	.short	0x0428


	//----- nvinfo : EIATTR_PARAM_CBANK
	.align		4
        /*0044*/ 	.byte	0x04, 0x0a
        /*0046*/ 	.short	(.L_308 - .L_307)
	.align		4
.L_307:
        /*0048*/ 	.word	index@(.nv.constant0._ZN7cutlass13device_kernelIN5flash19enable_sm80_to_sm89INS1_16FlashAttnFwdSm80INS1_25CollectiveMainloopFwdSm80ILi8ELi2ELb1EN4cute5tupleIJNS5_1CILi128EEENS7_ILi96EEENS7_ILi192EEEEEELi192ENS_10bfloat16_tEfNS_4arch4Sm80ELb1ELb0ELb1ELb0ELb0ELb0ELb1ELb1EEENS1_21CollectiveEpilogueFwdINS6_IJS8_SA_S9_EEENS6_IJNS7_ILi1EEESI_SI_EEESC_SE_Li256ELb0ELb1ELb1ELb0EEENS1_30DynamicPersistentTileSchedulerILi256ELi256ELb1ELb1ELb0EEEEEEEEEvNT_6ParamsE)
        /*004c*/ 	.short	0x0380
        /*004e*/ 	.short	0x0428


	//----- nvinfo : EIATTR_SW_WAR
	.align		4
.L_308:
        /*0050*/ 	.byte	0x04, 0x36
        /*0052*/ 	.short	(.L_310 - .L_309)
.L_309:
        /*0054*/ 	.word	0x00000008
.L_310:


//--------------------- .nv.info._ZN7cutlass13device_kernelIN5flash19enable_sm80_to_sm89INS1_16FlashAttnFwdSm80INS1_25CollectiveMainloopFwdSm80ILi8ELi2ELb0EN4cute5tupleIJNS5_1CILi128EEENS7_ILi64EEENS7_ILi192EEEEEELi192ENS_10bfloat16_tEfNS_4arch4Sm80ELb1ELb0ELb1ELb1ELb0ELb0ELb1ELb1EEENS1_21CollectiveEpilogueFwdINS6_IJS8_SA_S9_EEENS6_IJNS7_ILi1EEESI_SI_EEESC_SE_Li256ELb1ELb1ELb1ELb0EEENS1_36VarlenDynamicPersistentTileSchedulerILi128ELi64ELi256ELi256ELb1ELb1ELb0ELb1ELb1ELb1EEEEEEEEEvNT_6ParamsE --------------------------
	.section	.nv.info._ZN7cutlass13device_kernelIN5flash19enable_sm80_to_sm89INS1_16FlashAttnFwdSm80INS1_25CollectiveMainloopFwdSm80ILi8ELi2ELb0EN4cute5tupleIJNS5_1CILi128EEENS7_ILi64EEENS7_ILi192EEEEEELi192ENS_10bfloat16_tEfNS_4arch4Sm80ELb1ELb0ELb1ELb1ELb0ELb0ELb1ELb1EEENS1_21CollectiveEpilogueFwdINS6_IJS8_SA_S9_EEENS6_IJNS7_ILi1EEESI_SI_EEESC_SE_Li256ELb1ELb1ELb1ELb0EEENS1_36VarlenDynamicPersistentTileSchedulerILi128ELi64ELi256ELi256ELb1ELb1ELb0ELb1ELb1ELb1EEEEEEEEEvNT_6ParamsE,"",@"SHT_CUDA_INFO"
	.sectionflags	@""
	.align	4


	//----- nvinfo : EIATTR_CUDA_API_VERSION
	.align		4
        /*0000*/ 	.byte	0x04, 0x37
        /*0002*/ 	.short	(.L_312 - .L_311)
.L_311:
        /*0004*/ 	.word	0x00000082


	//----- nvinfo : EIATTR_KPARAM_INFO
	.align		4
.L_312:
        /*0008*/ 	.byte	0x04, 0x17
        /*000a*/ 	.short	(.L_314 - .L_313)
.L_313:
        /*000c*/ 	.word	0x00000000
        /*0010*/ 	.short	0x0000
        /*0012*/ 	.short	0x0000
        /*0014*/ 	.byte	0x00, 0xf0, 0xe1, 0x10


	//----- nvinfo : EIATTR_SPARSE_MMA_MASK
	.align		4
.L_314:
        /*0018*/ 	.byte	0x03, 0x50
        /*001a*/ 	.short	0x0000


	//----- nvinfo : EIATTR_MAXREG_COUNT
	.align		4
        /*001c*/ 	.byte	0x03, 0x1b
        /*001e*/ 	.short	0x00ff


	//----- nvinfo : EIATTR_MERCURY_ISA_VERSION
	.align		4
        /*0020*/ 	.byte	0x03, 0x5f
        /*0022*/ 	.short	0x0101


	//----- nvinfo : EIATTR_VRC_CTA_INIT_COUNT
	.align		4
        /*0024*/ 	.byte	0x02, 0x4a
	.zero		1
	.zero		1


	//----- nvinfo : EIATTR_EXIT_INSTR_OFFSETS
	.align		4
        /*0028*/ 	.byte	0x04, 0x1c
        /*002a*/ 	.short	(.L_316 - .L_315)


	//   ....[0]....
.L_315:
        /*002c*/ 	.word	0x00000010


	//----- nvinfo : EIATTR_MAX_THREADS
	.align		4
.L_316:
        /*0030*/ 	.byte	0x04, 0x05
        /*0032*/ 	.short	(.L_318 - .L_317)
.L_317:
        /*0034*/ 	.word	0x00000100
        /*0038*/ 	.word	0x00000001
        /*003c*/ 	.word	0x00000001


	//----- nvinfo : EIATTR_CBANK_PARAM_SIZE
	.align		4
.L_318:
        /*0040*/ 	.byte	0x03, 0x19
        /*0042*/ 	.short	0x0438


	//----- nvinfo : EIATTR_PARAM_CBANK
	.align		4
        /*0044*/ 	.byte	0x04, 0x0a
        /*0046*/ 	.short	(.L_320 - .L_319)
	.align		4
.L_319:
        /*0048*/ 	.word	index@(.nv.constant0._ZN7cutlass13device_kernelIN5flash19enable_sm80_to_sm89INS1_16FlashAttnFwdSm80INS1_25CollectiveMainloopFwdSm80ILi8ELi2ELb0EN4cute5tupleIJNS5_1CILi128EEENS7_ILi64EEENS7_ILi192EEEEEELi192ENS_10bfloat16_tEfNS_4arch4Sm80ELb1ELb0ELb1ELb1ELb0ELb0ELb1ELb1EEENS1_21CollectiveEpilogueFwdINS6_IJS8_SA_S9_EEENS6_IJNS7_ILi1EEESI_SI_EEESC_SE_Li256ELb1ELb1ELb1ELb0EEENS1_36VarlenDynamicPersistentTileSchedulerILi128ELi64ELi256ELi256ELb1ELb1ELb0ELb1ELb1ELb1EEEEEEEEEvNT_6ParamsE)
        /*004c*/ 	.short	0x0380
        /*004e*/ 	.short	0x0438


	//----- nvinfo : EIATTR_SW_WAR
	.align		4
.L_320:
        /*0050*/ 	.byte	0x04, 0x36
        /*0052*/ 	.short	(.L_322 - .L_321)
.L_321:
        /*0054*/ 	.word	0x00000008
.L_322:


//--------------------- .nv.info._ZN7cutlass13device_kernelIN5flash19enable_sm80_to_sm89INS1_16FlashAttnFwdSm80INS1_25CollectiveMainloopFwdSm80ILi8ELi2ELb0EN4cute5tupleIJNS5_1CILi128EEENS7_ILi64EEENS7_ILi192EEEEEELi192ENS_10bfloat16_tEfNS_4arch4Sm80ELb1ELb0ELb1ELb1ELb0ELb1ELb1ELb1EEENS1_21CollectiveEpilogueFwdINS6_IJS8_SA_S9_EEENS6_IJNS7_ILi1EEESI_SI_EEESC_SE_Li256ELb1ELb1ELb1ELb0EEENS1_36VarlenDynamicPersistentTileSchedulerILi128ELi64ELi256ELi256ELb1ELb1ELb0ELb1ELb1ELb1EEEEEEEEEvNT_6ParamsE --------------------------
	.section	.nv.info._ZN7cutlass13device_kernelIN5flash19enable_sm80_to_sm89INS1_16FlashAttnFwdSm80INS1_25CollectiveMainloopFwdSm80ILi8ELi2ELb0EN4cute5tupleIJNS5_1CILi128EEENS7_ILi64EEENS7_ILi192EEEEEELi192ENS_10bfloat16_tEfNS_4arch4Sm80ELb1ELb0ELb1ELb1ELb0ELb1ELb1ELb1EEENS1_21CollectiveEpilogueFwdINS6_IJS8_SA_S9_EEENS6_IJNS7_ILi1EEESI_SI_EEESC_SE_Li256ELb1ELb1ELb1ELb0EEENS1_36VarlenDynamicPersistentTileSchedulerILi128ELi64ELi256ELi256ELb1ELb1ELb0ELb1ELb1ELb1EEEEEEEEEvNT_6ParamsE,"",@"SHT_CUDA_INFO"
	.sectionflags	@""
	.align	4


	//----- nvinfo : EIATTR_CUDA_API_VERSION
	.align		4
        /*0000*/ 	.byte	0x04, 0x37
        /*0002*/ 	.short	(.L_324 - .L_323)
.L_323:
        /*0004*/ 	.word	0x00000082


	//----- nvinfo : EIATTR_KPARAM_INFO
	.align		4
.L_324:
        /*0008*/ 	.byte	0x04, 0x17
        /*000a*/ 	.short	(.L_326 - .L_325)
.L_325:
        /*000c*/ 	.word	0x00000000
        /*0010*/ 	.short	0x0000
        /*0012*/ 	.short	0x0000
        /*0014*/ 	.byte	0x00, 0xf0, 0xe1, 0x10


	//----- nvinfo : EIATTR_SPARSE_MMA_MASK
	.align		4
.L_326:
        /*0018*/ 	.byte	0x03, 0x50
        /*001a*/ 	.short	0x0000


	//----- nvinfo : EIATTR_MAXREG_COUNT
	.align		4
        /*001c*/ 	.byte	0x03, 0x1b
        /*001e*/ 	.short	0x00ff


	//----- nvinfo : EIATTR_MERCURY_ISA_VERSION
	.align		4
        /*0020*/ 	.byte	0x03, 0x5f
        /*0022*/ 	.short	0x0101


	//----- nvinfo : EIATTR_VRC_CTA_INIT_COUNT
	.align		4
        /*0024*/ 	.byte	0x02, 0x4a
	.zero		1
	.zero		1


	//----- nvinfo : EIATTR_EXIT_INSTR_OFFSETS
	.align		4
        /*0028*/ 	.byte	0x04, 0x1c
        /*002a*/ 	.short	(.L_328 - .L_327)


	//   ....[0]....
.L_327:
        /*002c*/ 	.word	0x00000010


	//----- nvinfo : EIATTR_MAX_THREADS
	.align		4
.L_328:
        /*0030*/ 	.byte	0x04, 0x05
        /*0032*/ 	.short	(.L_330 - .L_329)
.L_329:
        /*0034*/ 	.word	0x00000100
        /*0038*/ 	.word	0x00000001
        /*003c*/ 	.word	0x00000001


	//----- nvinfo : EIATTR_CBANK_PARAM_SIZE
	.align		4
.L_330:
        /*0040*/ 	.byte	0x03, 0x19
        /*0042*/ 	.short	0x0438


	//----- nvinfo : EIATTR_PARAM_CBANK
	.align		4
        /*0044*/ 	.byte	0x04, 0x0a
        /*0046*/ 	.short	(.L_332 - .L_331)
	.align		4
.L_331:
        /*0048*/ 	.word	index@(.nv.constant0._ZN7cutlass13device_kernelIN5flash19enable_sm80_to_sm89INS1_16FlashAttnFwdSm80INS1_25CollectiveMainloopFwdSm80ILi8ELi2ELb0EN4cute5tupleIJNS5_1CILi128EEENS7_ILi64EEENS7_ILi192EEEEEELi192ENS_10bfloat16_tEfNS_4arch4Sm80ELb1ELb0ELb1ELb1ELb0ELb1ELb1ELb1EEENS1_21CollectiveEpilogueFwdINS6_IJS8_SA_S9_EEENS6_IJNS7_ILi1EEESI_SI_EEESC_SE_Li256ELb1ELb1ELb1ELb0EEENS1_36VarlenDynamicPersistentTileSchedulerILi128ELi64ELi256ELi256ELb1ELb1ELb0ELb1ELb1ELb1EEEEEEEEEvNT_6ParamsE)
        /*004c*/ 	.short	0x0380
        /*004e*/ 	.short	0x0438


	//----- nvinfo : EIATTR_SW_WAR
	.align		4
.L_332:
        /*0050*/ 	.byte	0x04, 0x36
        /*0052*/ 	.short	(.L_334 - .L_333)
.L_333:
        /*0054*/ 	.word	0x00000008
.L_334:


//--------------------- .nv.callgraph             --------------------------
	.section	.nv.callgraph,"",@"SHT_CUDA_CALLGRAPH"
	.align	4
	.sectionentsize	8
	.align		4
        /*0000*/ 	.word	0x00000000
	.align		4
        /*0004*/ 	.word	0xffffffff
	.align		4
        /*0008*/ 	.word	0x00000000
	.align		4
        /*000c*/ 	.word	0xfffffffe
	.align		4
        /*0010*/ 	.word	0x00000000
	.align		4
        /*0014*/ 	.word	0xfffffffd
	.align		4
        /*0018*/ 	.word	0x00000000
	.align		4
        /*001c*/ 	.word	0xfffffffc


//--------------------- .nv.constant4             --------------------------
	.section	.nv.constant4,"a",@progbits
	.align	8
	.align		8
.nv.constant4:
        /*0000*/ 	.dword	_ZN80_INTERNAL_34422cea_44_flash_fwd_hdim192_bf16_split_softcap_sm80_cu_744032ad_31314cuda3std3__45__cpo5beginE
	.align		8
        /*0008*/ 	.dword	_ZN80_INTERNAL_34422cea_44_flash_fwd_hdim192_bf16_split_softcap_sm80_cu_744032ad_31314cuda3std3__45__cpo3endE
	.align		8
        /*0010*/ 	.dword	_ZN80_INTERNAL_34422cea_44_flash_fwd_hdim192_bf16_split_softcap_sm80_cu_744032ad_31314cuda3std3__45__cpo6cbeginE
	.align		8
        /*0018*/ 	.dword	_ZN80_INTERNAL_34422cea_44_flash_fwd_hdim192_bf16_split_softcap_sm80_cu_744032ad_31314cuda3std3__45__cpo4cendE
	.align		8
        /*0020*/ 	.dword	_ZN80_INTERNAL_34422cea_44_flash_fwd_hdim192_bf16_split_softcap_sm80_cu_744032ad_31314cuda3std3__482_GLOBAL__N__34422cea_44_flash_fwd_hdim192_bf16_split_softcap_sm80_cu_744032ad_31316ignoreE
	.align		8
        /*0028*/ 	.dword	_ZN80_INTERNAL_34422cea_44_flash_fwd_hdim192_bf16_split_softcap_sm80_cu_744032ad_31314cuda3std3__419piecewise_constructE
	.align		8
        /*0030*/ 	.dword	_ZN80_INTERNAL_34422cea_44_flash_fwd_hdim192_bf16_split_softcap_sm80_cu_744032ad_31314cuda3std3__48in_placeE
	.align		8
        /*0038*/ 	.dword	_ZN80_INTERNAL_34422cea_44_flash_fwd_hdim192_bf16_split_softcap_sm80_cu_744032ad_31314cuda3std6ranges3__45__cpo4swapE
	.align		8
        /*0040*/ 	.dword	_ZN80_INTERNAL_34422cea_44_flash_fwd_hdim192_bf16_split_softcap_sm80_cu_744032ad_31314cuda3std6ranges3__45__cpo9iter_moveE
	.align		8
        /*0048*/ 	.dword	_ZN80_INTERNAL_34422cea_44_flash_fwd_hdim192_bf16_split_softcap_sm80_cu_744032ad_31314cute7productE
	.align		8
        /*0050*/ 	.dword	_ZN80_INTERNAL_34422cea_44_flash_fwd_hdim192_bf16_split_softcap_sm80_cu_744032ad_31314cute1_E


//--------------------- .text._ZN7cutlass13device_kernelIN5flash19enable_sm80_to_sm89INS1_16FlashAttnFwdSm80INS1_25CollectiveMainloopFwdSm80ILi8ELi1ELb1EN4cute5tupleIJNS5_1CILi128EEENS7_ILi96EEENS7_ILi192EEEEEELi192ENS_10bfloat16_tEfNS_4arch4Sm80ELb0ELb0ELb1ELb0ELb0ELb0ELb1ELb1EEENS1_21CollectiveEpilogueFwdINS6_IJS8_SA_S9_EEENS6_IJNS7_ILi1EEESI_SI_EEESC_SE_Li256ELb0ELb1ELb1ELb0EEENS1_19SingleTileSchedulerILb0ELb1ELb1ELi128EEEEEEEEEvNT_6ParamsE --------------------------
	.section	.text._ZN7cutlass13device_kernelIN5flash19enable_sm80_to_sm89INS1_16FlashAttnFwdSm80INS1_25CollectiveMainloopFwdSm80ILi8ELi1ELb1EN4cute5tupleIJNS5_1CILi128EEENS7_ILi96EEENS7_ILi192EEEEEELi192ENS_10bfloat16_tEfNS_4arch4Sm80ELb0ELb0ELb1ELb0ELb0ELb0ELb1ELb1EEENS1_21CollectiveEpilogueFwdINS6_IJS8_SA_S9_EEENS6_IJNS7_ILi1EEESI_SI_EEESC_SE_Li256ELb0ELb1ELb1ELb0EEENS1_19SingleTileSchedulerILb0ELb1ELb1ELi128EEEEEEEEEvNT_6ParamsE,"ax",@progbits
	.align	128
.text._ZN7cutlass13device_kernelIN5flash19enable_sm80_to_sm89INS1_16FlashAttnFwdSm80INS1_25CollectiveMainloopFwdSm80ILi8ELi1ELb1EN4cute5tupleIJNS5_1CILi128EEENS7_ILi96EEENS7_ILi192EEEEEELi192ENS_10bfloat16_tEfNS_4arch4Sm80ELb0ELb0ELb1ELb0ELb0ELb0ELb1ELb1EEENS1_21CollectiveEpilogueFwdINS6_IJS8_SA_S9_EEENS6_IJNS7_ILi1EEESI_SI_EEESC_SE_Li256ELb0ELb1ELb1ELb0EEENS1_19SingleTileSchedulerILb0ELb1ELb1ELi128EEEEEEEEEvNT_6ParamsE:
        .type           _ZN7cutlass13device_kernelIN5flash19enable_sm80_to_sm89INS1_16FlashAttnFwdSm80INS1_25CollectiveMainloopFwdSm80ILi8ELi1ELb1EN4cute5tupleIJNS5_1CILi128EEENS7_ILi96EEENS7_ILi192EEEEEELi192ENS_10bfloat16_tEfNS_4arch4Sm80ELb0ELb0ELb1ELb0ELb0ELb0ELb1ELb1EEENS1_21CollectiveEpilogueFwdINS6_IJS8_SA_S9_EEENS6_IJNS7_ILi1EEESI_SI_EEESC_SE_Li256ELb0ELb1ELb1ELb0EEENS1_19SingleTileSchedulerILb0ELb1ELb1ELi128EEEEEEEEEvNT_6ParamsE,@function
        .size           _ZN7cutlass13device_kernelIN5flash19enable_sm80_to_sm89INS1_16FlashAttnFwdSm80INS1_25CollectiveMainloopFwdSm80ILi8ELi1ELb1EN4cute5tupleIJNS5_1CILi128EEENS7_ILi96EEENS7_ILi192EEEEEELi192ENS_10bfloat16_tEfNS_4arch4Sm80ELb0ELb0ELb1ELb0ELb0ELb0ELb1ELb1EEENS1_21CollectiveEpilogueFwdINS6_IJS8_SA_S9_EEENS6_IJNS7_ILi1EEESI_SI_EEESC_SE_Li256ELb0ELb1ELb1ELb0EEENS1_19SingleTileSchedulerILb0ELb1ELb1ELi128EEEEEEEEEvNT_6ParamsE,(.L_x_18 - _ZN7cutlass13device_kernelIN5flash19enable_sm80_to_sm89INS1_16FlashAttnFwdSm80INS1_25CollectiveMainloopFwdSm80ILi8ELi1ELb1EN4cute5tupleIJNS5_1CILi128EEENS7_ILi96EEENS7_ILi192EEEEEELi192ENS_10bfloat16_tEfNS_4arch4Sm80ELb0ELb0ELb1ELb0ELb0ELb0ELb1ELb1EEENS1_21CollectiveEpilogueFwdINS6_IJS8_SA_S9_EEENS6_IJNS7_ILi1EEESI_SI_EEESC_SE_Li256ELb0ELb1ELb1ELb0EEENS1_19SingleTileSchedulerILb0ELb1ELb1ELi128EEEEEEEEEvNT_6ParamsE)
        .other          _ZN7cutlass13device_kernelIN5flash19enable_sm80_to_sm89INS1_16FlashAttnFwdSm80INS1_25CollectiveMainloopFwdSm80ILi8ELi1ELb1EN4cute5tupleIJNS5_1CILi128EEENS7_ILi96EEENS7_ILi192EEEEEELi192ENS_10bfloat16_tEfNS_4arch4Sm80ELb0ELb0ELb1ELb0ELb0ELb0ELb1ELb1EEENS1_21CollectiveEpilogueFwdINS6_IJS8_SA_S9_EEENS6_IJNS7_ILi1EEESI_SI_EEESC_SE_Li256ELb0ELb1ELb1ELb0EEENS1_19SingleTileSchedulerILb0ELb1ELb1ELi128EEEEEEEEEvNT_6ParamsE,@"STO_CUDA_ENTRY STV_DEFAULT"
_ZN7cutlass13device_kernelIN5flash19enable_sm80_to_sm89INS1_16FlashAttnFwdSm80INS1_25CollectiveMainloopFwdSm80ILi8ELi1ELb1EN4cute5tupleIJNS5_1CILi128EEENS7_ILi96EEENS7_ILi192EEEEEELi192ENS_10bfloat16_tEfNS_4arch4Sm80ELb0ELb0ELb1ELb0ELb0ELb0ELb1ELb1EEENS1_21CollectiveEpilogueFwdINS6_IJS8_SA_S9_EEENS6_IJNS7_ILi1EEESI_SI_EEESC_SE_Li256ELb0ELb1ELb1ELb0EEENS1_19SingleTileSchedulerILb0ELb1ELb1ELi128EEEEEEEEEvNT_6ParamsE:
[----:B------:R-:W-:Y:S01]  /*0000*/  LDC R1, c[0x0][0x37c] ;  /* 0x0000df00ff017b82 */ /* 0x000fe20000000800 */
[----:B------:R-:W-:Y:S05]  /*0010*/  EXIT ;  /* 0x000000000000794d */ /* 0x000fea0003800000 */
.L_x_0:
[----:B------:R-:W-:-:S00]  /*0020*/  BRA `(.L_x_0) ;  /* 0xfffffffc00fc7947 */ /* 0x000fc0000383ffff */
[----:B------:R-:W-:-:S00]  /*0030*/  NOP ;  /* 0x0000000000007918 */ /* 0x000fc00000000000 */
        /* <DEDUP_REMOVED lines=12> */
.L_x_18:


//--------------------- .text._ZN7cutlass13device_kernelIN5flash19enable_sm80_to_sm89INS1_16FlashAttnFwdSm80INS1_25CollectiveMainloopFwdSm80ILi8ELi1ELb0EN4cute5tupleIJNS5_1CILi128EEENS7_ILi64EEENS7_ILi192EEEEEELi192ENS_10bfloat16_tEfNS_4arch4Sm80ELb0ELb0ELb1ELb1ELb0ELb0ELb1ELb1EEENS1_21CollectiveEpilogueFwdINS6_IJS8_SA_S9_EEENS6_IJNS7_ILi1EEESI_SI_EEESC_SE_Li256ELb1ELb1ELb1ELb0EEENS1_36VarlenDynamicPersistentTileSchedulerILi128ELi64ELi256ELi256ELb1ELb1ELb0ELb0ELb1ELb1EEEEEEEEEvNT_6ParamsE --------------------------
	.section	.text._ZN7cutlass13device_kernelIN5flash19enable_sm80_to_sm89INS1_16FlashAttnFwdSm80INS1_25CollectiveMainloopFwdSm80ILi8ELi1ELb0EN4cute5tupleIJNS5_1CILi128EEENS7_ILi64EEENS7_ILi192EEEEEELi192ENS_10bfloat16_tEfNS_4arch4Sm80ELb0ELb0ELb1ELb1ELb0ELb0ELb1ELb1EEENS1_21CollectiveEpilogueFwdINS6_IJS8_SA_S9_EEENS6_IJNS7_ILi1EEESI_SI_EEESC_SE_Li256ELb1ELb1ELb1ELb0EEENS1_36VarlenDynamicPersistentTileSchedulerILi128ELi64ELi256ELi256ELb1ELb1ELb0ELb0ELb1ELb1EEEEEEEEEvNT_6ParamsE,"ax",@progbits
	.align	128
.text._ZN7cutlass13device_kernelIN5flash19enable_sm80_to_sm89INS1_16FlashAttnFwdSm80INS1_25CollectiveMainloopFwdSm80ILi8ELi1ELb0EN4cute5tupleIJNS5_1CILi128EEENS7_ILi64EEENS7_ILi192EEEEEELi192ENS_10bfloat16_tEfNS_4arch4Sm80ELb0ELb0ELb1ELb1ELb0ELb0ELb1ELb1EEENS1_21CollectiveEpilogueFwdINS6_IJS8_SA_S9_EEENS6_IJNS7_ILi1EEESI_SI_EEESC_SE_Li256ELb1ELb1ELb1ELb0EEENS1_36VarlenDynamicPersistentTileSchedulerILi128ELi64ELi256ELi256ELb1ELb1ELb0ELb0ELb1ELb1EEEEEEEEEvNT_6ParamsE:
        .type           _ZN7cutlass13device_kernelIN5flash19enable_sm80_to_sm89INS1_16FlashAttnFwdSm80INS1_25CollectiveMainloopFwdSm80ILi8ELi1ELb0EN4cute5tupleIJNS5_1CILi128EEENS7_ILi64EEENS7_ILi192EEEEEELi192ENS_10bfloat16_tEfNS_4arch4Sm80ELb0ELb0ELb1ELb1ELb0ELb0ELb1ELb1EEENS1_21CollectiveEpilogueFwdINS6_IJS8_SA_S9_EEENS6_IJNS7_ILi1EEESI_SI_EEESC_SE_Li256ELb1ELb1ELb1ELb0EEENS1_36VarlenDynamicPersistentTileSchedulerILi128ELi64ELi256ELi256ELb1ELb1ELb0ELb0ELb1ELb1EEEEEEEEEvNT_6ParamsE,@function
        .size           _ZN7cutlass13device_kernelIN5flash19enable_sm80_to_sm89INS1_16FlashAttnFwdSm80INS1_25CollectiveMainloopFwdSm80ILi8ELi1ELb0EN4cute5tupleIJNS5_1CILi128EEENS7_ILi64EEENS7_ILi192EEEEEELi192ENS_10bfloat16_tEfNS_4arch4Sm80ELb0ELb0ELb1ELb1ELb0ELb0ELb1ELb1EEENS1_21CollectiveEpilogueFwdINS6_IJS8_SA_S9_EEENS6_IJNS7_ILi1EEESI_SI_EEESC_SE_Li256ELb1ELb1ELb1ELb0EEENS1_36VarlenDynamicPersistentTileSchedulerILi128ELi64ELi256ELi256ELb1ELb1ELb0ELb0ELb1ELb1EEEEEEEEEvNT_6ParamsE,(.L_x_19 - _ZN7cutlass13device_kernelIN5flash19enable_sm80_to_sm89INS1_16FlashAttnFwdSm80INS1_25CollectiveMainloopFwdSm80ILi8ELi1ELb0EN4cute5tupleIJNS5_1CILi128EEENS7_ILi64EEENS7_ILi192EEEEEELi192ENS_10bfloat16_tEfNS_4arch4Sm80ELb0ELb0ELb1ELb1ELb0ELb0ELb1ELb1EEENS1_21CollectiveEpilogueFwdINS6_IJS8_SA_S9_EEENS6_IJNS7_ILi1EEESI_SI_EEESC_SE_Li256ELb1ELb1ELb1ELb0EEENS1_36VarlenDynamicPersistentTileSchedulerILi128ELi64ELi256ELi256ELb1ELb1ELb0ELb0ELb1ELb1EEEEEEEEEvNT_6ParamsE)
        .other          _ZN7cutlass13device_kernelIN5flash19enable_sm80_to_sm89INS1_16FlashAttnFwdSm80INS1_25CollectiveMainloopFwdSm80ILi8ELi1ELb0EN4cute5tupleIJNS5_1CILi128EEENS7_ILi64EEENS7_ILi192EEEEEELi192ENS_10bfloat16_tEfNS_4arch4Sm80ELb0ELb0ELb1ELb1ELb0ELb0ELb1ELb1EEENS1_21CollectiveEpilogueFwdINS6_IJS8_SA_S9_EEENS6_IJNS7_ILi1EEESI_SI_EEESC_SE_Li256ELb1ELb1ELb1ELb0EEENS1_36VarlenDynamicPersistentTileSchedulerILi128ELi64ELi256ELi256ELb1ELb1ELb0ELb0ELb1ELb1EEEEEEEEEvNT_6ParamsE,@"STO_CUDA_ENTRY STV_DEFAULT"
_ZN7cutlass13device_kernelIN5flash19enable_sm80_to_sm89INS1_16FlashAttnFwdSm80INS1_25CollectiveMainloopFwdSm80ILi8ELi1ELb0EN4cute5tupleIJNS5_1CILi128EEENS7_ILi64EEENS7_ILi192EEEEEELi192ENS_10bfloat16_tEfNS_4arch4Sm80ELb0ELb0ELb1ELb1ELb0ELb0ELb1ELb1EEENS1_21CollectiveEpilogueFwdINS6_IJS8_SA_S9_EEENS6_IJNS7_ILi1EEESI_SI_EEESC_SE_Li256ELb1ELb1ELb1ELb0EEENS1_36VarlenDynamicPersistentTileSchedulerILi128ELi64ELi256ELi256ELb1ELb1ELb0ELb0ELb1ELb1EEEEEEEEEvNT_6ParamsE:
[----:B------:R-:W-:Y:S01]  /*0000*/  LDC R1, c[0x0][0x37c] ;  /* 0x0000df00ff017b82 */ /* 0x000fe20000000800 */
[----:B------:R-:W-:Y:S05]  /*0010*/  EXIT ;  /* 0x000000000000794d */ /* 0x000fea0003800000 */
.L_x_1:
        /* <DEDUP_REMOVED lines=14> */
.L_x_19:


//--------------------- .text._ZN7cutlass13device_kernelIN5flash19enable_sm80_to_sm89INS1_16FlashAttnFwdSm80INS1_25CollectiveMainloopFwdSm80ILi8ELi1ELb0EN4cute5tupleIJNS5_1CILi128EEENS7_ILi64EEENS7_ILi192EEEEEELi192ENS_10bfloat16_tEfNS_4arch4Sm80ELb0ELb0ELb1ELb1ELb0ELb1ELb1ELb1EEENS1_21CollectiveEpilogueFwdINS6_IJS8_SA_S9_EEENS6_IJNS7_ILi1EEESI_SI_EEESC_SE_Li256ELb1ELb1ELb1ELb0EEENS1_36VarlenDynamicPersistentTileSchedulerILi128ELi64ELi256ELi256ELb1ELb1ELb0ELb0ELb1ELb1EEEEEEEEEvNT_6ParamsE --------------------------
	.section	.text._ZN7cutlass13device_kernelIN5flash19enable_sm80_to_sm89INS1_16FlashAttnFwdSm80INS1_25CollectiveMainloopFwdSm80ILi8ELi1ELb0EN4cute5tupleIJNS5_1CILi128EEENS7_ILi64EEENS7_ILi192EEEEEELi192ENS_10bfloat16_tEfNS_4arch4Sm80ELb0ELb0ELb1ELb1ELb0ELb1ELb1ELb1EEENS1_21CollectiveEpilogueFwdINS6_IJS8_SA_S9_EEENS6_IJNS7_ILi1EEESI_SI_EEESC_SE_Li256ELb1ELb1ELb1ELb0EEENS1_36VarlenDynamicPersistentTileSchedulerILi128ELi64ELi256ELi256ELb1ELb1ELb0ELb0ELb1ELb1EEEEEEEEEvNT_6ParamsE,"ax",@progbits
	.align	128
.text._ZN7cutlass13device_kernelIN5flash19enable_sm80_to_sm89INS1_16FlashAttnFwdSm80INS1_25CollectiveMainloopFwdSm80ILi8ELi1ELb0EN4cute5tupleIJNS5_1CILi128EEENS7_ILi64EEENS7_ILi192EEEEEELi192ENS_10bfloat16_tEfNS_4arch4Sm80ELb0ELb0ELb1ELb1ELb0ELb1ELb1ELb1EEENS1_21CollectiveEpilogueFwdINS6_IJS8_SA_S9_EEENS6_IJNS7_ILi1EEESI_SI_EEESC_SE_Li256ELb1ELb1ELb1ELb0EEENS1_36VarlenDynamicPersistentTileSchedulerILi128ELi64ELi256ELi256ELb1ELb1ELb0ELb0ELb1ELb1EEEEEEEEEvNT_6ParamsE:
        .type           _ZN7cutlass13device_kernelIN5flash19enable_sm80_to_sm89INS1_16FlashAttnFwdSm80INS1_25CollectiveMainloopFwdSm80ILi8ELi1ELb0EN4cute5tupleIJNS5_1CILi128EEENS7_ILi64EEENS7_ILi192EEEEEELi192ENS_10bfloat16_tEfNS_4arch4Sm80ELb0ELb0ELb1ELb1ELb0ELb1ELb1ELb1EEENS1_21CollectiveEpilogueFwdINS6_IJS8_SA_S9_EEENS6_IJNS7_ILi1EEESI_SI_EEESC_SE_Li256ELb1ELb1ELb1ELb0EEENS1_36VarlenDynamicPersistentTileSchedulerILi128ELi64ELi256ELi256ELb1ELb1ELb0ELb0ELb1ELb1EEEEEEEEEvNT_6ParamsE,@function
        .size           _ZN7cutlass13device_kernelIN5flash19enable_sm80_to_sm89INS1_16FlashAttnFwdSm80INS1_25CollectiveMainloopFwdSm80ILi8ELi1ELb0EN4cute5tupleIJNS5_1CILi128EEENS7_ILi64EEENS7_ILi192EEEEEELi192ENS_10bfloat16_tEfNS_4arch4Sm80ELb0ELb0ELb1ELb1ELb0ELb1ELb1ELb1EEENS1_21CollectiveEpilogueFwdINS6_IJS8_SA_S9_EEENS6_IJNS7_ILi1EEESI_SI_EEESC_SE_Li256ELb1ELb1ELb1ELb0EEENS1_36VarlenDynamicPersistentTileSchedulerILi128ELi64ELi256ELi256ELb1ELb1ELb0ELb0ELb1ELb1EEEEEEEEEvNT_6ParamsE,(.L_x_20 - _ZN7cutlass13device_kernelIN5flash19enable_sm80_to_sm89INS1_16FlashAttnFwdSm80INS1_25CollectiveMainloopFwdSm80ILi8ELi1ELb0EN4cute5tupleIJNS5_1CILi128EEENS7_ILi64EEENS7_ILi192EEEEEELi192ENS_10bfloat16_tEfNS_4arch4Sm80ELb0ELb0ELb1ELb1ELb0ELb1ELb1ELb1EEENS1_21CollectiveEpilogueFwdINS6_IJS8_SA_S9_EEENS6_IJNS7_ILi1EEESI_SI_EEESC_SE_Li256ELb1ELb1ELb1ELb0EEENS1_36VarlenDynamicPersistentTileSchedulerILi128ELi64ELi256ELi256ELb1ELb1ELb0ELb0ELb1ELb1EEEEEEEEEvNT_6ParamsE)
        .other          _ZN7cutlass13device_kernelIN5flash19enable_sm80_to_sm89INS1_16FlashAttnFwdSm80INS1_25CollectiveMainloopFwdSm80ILi8ELi1ELb0EN4cute5tupleIJNS5_1CILi128EEENS7_ILi64EEENS7_ILi192EEEEEELi192ENS_10bfloat16_tEfNS_4arch4Sm80ELb0ELb0ELb1ELb1ELb0ELb1ELb1ELb1EEENS1_21CollectiveEpilogueFwdINS6_IJS8_SA_S9_EEENS6_IJNS7_ILi1EEESI_SI_EEESC_SE_Li256ELb1ELb1ELb1ELb0EEENS1_36VarlenDynamicPersistentTileSchedulerILi128ELi64ELi256ELi256ELb1ELb1ELb0ELb0ELb1ELb1EEEEEEEEEvNT_6ParamsE,@"STO_CUDA_ENTRY STV_DEFAULT"
_ZN7cutlass13device_kernelIN5flash19enable_sm80_to_sm89INS1_16FlashAttnFwdSm80INS1_25CollectiveMainloopFwdSm80ILi8ELi1ELb0EN4cute5tupleIJNS5_1CILi128EEENS7_ILi64EEENS7_ILi192EEEEEELi192ENS_10bfloat16_tEfNS_4arch4Sm80ELb0ELb0ELb1ELb1ELb0ELb1ELb1ELb1EEENS1_21CollectiveEpilogueFwdINS6_IJS8_SA_S9_EEENS6_IJNS7_ILi1EEESI_SI_EEESC_SE_Li256ELb1ELb1ELb1ELb0EEENS1_36VarlenDynamicPersistentTileSchedulerILi128ELi64ELi256ELi256ELb1ELb1ELb0ELb0ELb1ELb1EEEEEEEEEvNT_6ParamsE:
[----:B------:R-:W-:Y:S01]  /*0000*/  LDC R1, c[0x0][0x37c] ;  /* 0x0000df00ff017b82 */ /* 0x000fe20000000800 */
[----:B------:R-:W-:Y:S05]  /*0010*/  EXIT ;  /* 0x000000000000794d */ /* 0x000fea0003800000 */
.L_x_2:
        /* <DEDUP_REMOVED lines=14> */
.L_x_20:


//--------------------- .text._ZN7cutlass13device_kernelIN5flash19enable_sm80_to_sm89INS1_16FlashAttnFwdSm80INS1_25CollectiveMainloopFwdSm80ILi8ELi1ELb0EN4cute5tupleIJNS5_1CILi128EEENS7_ILi64EEENS7_ILi192EEEEEELi192ENS_10bfloat16_tEfNS_4arch4Sm80ELb0ELb1ELb1ELb0ELb0ELb0ELb1ELb1EEENS1_21CollectiveEpilogueFwdINS6_IJS8_SA_S9_EEENS6_IJNS7_ILi1EEESI_SI_EEESC_SE_Li256ELb0ELb1ELb1ELb0EEENS1_19SingleTileSchedulerILb0ELb1ELb1ELi128EEEEEEEEEvNT_6ParamsE --------------------------
	.section	.text._ZN7cutlass13device_kernelIN5flash19enable_sm80_to_sm89INS1_16FlashAttnFwdSm80INS1_25CollectiveMainloopFwdSm80ILi8ELi1ELb0EN4cute5tupleIJNS5_1CILi128EEENS7_ILi64EEENS7_ILi192EEEEEELi192ENS_10bfloat16_tEfNS_4arch4Sm80ELb0ELb1ELb1ELb0ELb0ELb0ELb1ELb1EEENS1_21CollectiveEpilogueFwdINS6_IJS8_SA_S9_EEENS6_IJNS7_ILi1EEESI_SI_EEESC_SE_Li256ELb0ELb1ELb1ELb0EEENS1_19SingleTileSchedulerILb0ELb1ELb1ELi128EEEEEEEEEvNT_6ParamsE,"ax",@progbits
	.align	128
.text._ZN7cutlass13device_kernelIN5flash19enable_sm80_to_sm89INS1_16FlashAttnFwdSm80INS1_25CollectiveMainloopFwdSm80ILi8ELi1ELb0EN4cute5tupleIJNS5_1CILi128EEENS7_ILi64EEENS7_ILi192EEEEEELi192ENS_10bfloat16_tEfNS_4arch4Sm80ELb0ELb1ELb1ELb0ELb0ELb0ELb1ELb1EEENS1_21CollectiveEpilogueFwdINS6_IJS8_SA_S9_EEENS6_IJNS7_ILi1EEESI_SI_EEESC_SE_Li256ELb0ELb1ELb1ELb0EEENS1_19SingleTileSchedulerILb0ELb1ELb1ELi128EEEEEEEEEvNT_6ParamsE:
        .type           _ZN7cutlass13device_kernelIN5flash19enable_sm80_to_sm89INS1_16FlashAttnFwdSm80INS1_25CollectiveMainloopFwdSm80ILi8ELi1ELb0EN4cute5tupleIJNS5_1CILi128EEENS7_ILi64EEENS7_ILi192EEEEEELi192ENS_10bfloat16_tEfNS_4arch4Sm80ELb0ELb1ELb1ELb0ELb0ELb0ELb1ELb1EEENS1_21CollectiveEpilogueFwdINS6_IJS8_SA_S9_EEENS6_IJNS7_ILi1EEESI_SI_EEESC_SE_Li256ELb0ELb1ELb1ELb0EEENS1_19SingleTileSchedulerILb0ELb1ELb1ELi128EEEEEEEEEvNT_6ParamsE,@function
        .size           _ZN7cutlass13device_kernelIN5flash19enable_sm80_to_sm89INS1_16FlashAttnFwdSm80INS1_25CollectiveMainloopFwdSm80ILi8ELi1ELb0EN4cute5tupleIJNS5_1CILi128EEENS7_ILi64EEENS7_ILi192EEEEEELi192ENS_10bfloat16_tEfNS_4arch4Sm80ELb0ELb1ELb1ELb0ELb0ELb0ELb1ELb1EEENS1_21CollectiveEpilogueFwdINS6_IJS8_SA_S9_EEENS6_IJNS7_ILi1EEESI_SI_EEESC_SE_Li256ELb0ELb1ELb1ELb0EEENS1_19SingleTileSchedulerILb0ELb1ELb1ELi128EEEEEEEEEvNT_6ParamsE,(.L_x_21 - _ZN7cutlass13device_kernelIN5flash19enable_sm80_to_sm89INS1_16FlashAttnFwdSm80INS1_25CollectiveMainloopFwdSm80ILi8ELi1ELb0EN4cute5tupleIJNS5_1CILi128EEENS7_ILi64EEENS7_ILi192EEEEEELi192ENS_10bfloat16_tEfNS_4arch4Sm80ELb0ELb1ELb1ELb0ELb0ELb0ELb1ELb1EEENS1_21CollectiveEpilogueFwdINS6_IJS8_SA_S9_EEENS6_IJNS7_ILi1EEESI_SI_EEESC_SE_Li256ELb0ELb1ELb1ELb0EEENS1_19SingleTileSchedulerILb0ELb1ELb1ELi128EEEEEEEEEvNT_6ParamsE)
        .other          _ZN7cutlass13device_kernelIN5flash19enable_sm80_to_sm89INS1_16FlashAttnFwdSm80INS1_25CollectiveMainloopFwdSm80ILi8ELi1ELb0EN4cute5tupleIJNS5_1CILi128EEENS7_ILi64EEENS7_ILi192EEEEEELi192ENS_10bfloat16_tEfNS_4arch4Sm80ELb0ELb1ELb1ELb0ELb0ELb0ELb1ELb1EEENS1_21CollectiveEpilogueFwdINS6_IJS8_SA_S9_EEENS6_IJNS7_ILi1EEESI_SI_EEESC_SE_Li256ELb0ELb1ELb1ELb0EEENS1_19SingleTileSchedulerILb0ELb1ELb1ELi128EEEEEEEEEvNT_6ParamsE,@"STO_CUDA_ENTRY STV_DEFAULT"
_ZN7cutlass13device_kernelIN5flash19enable_sm80_to_sm89INS1_16FlashAttnFwdSm80INS1_25CollectiveMainloopFwdSm80ILi8ELi1ELb0EN4cute5tupleIJNS5_1CILi128EEENS7_ILi64EEENS7_ILi192EEEEEELi192ENS_10bfloat16_tEfNS_4arch4Sm80ELb0ELb1ELb1ELb0ELb0ELb0ELb1ELb1EEENS1_21CollectiveEpilogueFwdINS6_IJS8_SA_S9_EEENS6_IJNS7_ILi1EEESI_SI_EEESC_SE_Li256ELb0ELb1ELb1ELb0EEENS1_19SingleTileSchedulerILb0ELb1ELb1ELi128EEEEEEEEEvNT_6ParamsE:
[----:B------:R-:W-:Y:S01]  /*0000*/  LDC R1, c[0x0][0x37c] ;  /* 0x0000df00ff017b82 */ /* 0x000fe20000000800 */
[----:B------:R-:W-:Y:S05]  /*0010*/  EXIT ;  /* 0x000000000000794d */ /* 0x000fea0003800000 */
.L_x_3:
        /* <DEDUP_REMOVED lines=14> */
.L_x_21:


//--------------------- .text._ZN7cutlass13device_kernelIN5flash19enable_sm80_to_sm89INS1_16FlashAttnFwdSm80INS1_25CollectiveMainloopFwdSm80ILi8ELi1ELb0EN4cute5tupleIJNS5_1CILi128EEENS7_ILi64EEENS7_ILi192EEEEEELi192ENS_10bfloat16_tEfNS_4arch4Sm80ELb0ELb1ELb1ELb1ELb0ELb0ELb1ELb1EEENS1_21CollectiveEpilogueFwdINS6_IJS8_SA_S9_EEENS6_IJNS7_ILi1EEESI_SI_EEESC_SE_Li256ELb1ELb1ELb1ELb0EEENS1_36VarlenDynamicPersistentTileSchedulerILi128ELi64ELi256ELi256ELb1ELb1ELb0ELb1ELb0ELb1EEEEEEEEEvNT_6ParamsE --------------------------
	.section	.text._ZN7cutlass13device_kernelIN5flash19enable_sm80_to_sm89INS1_16FlashAttnFwdSm80INS1_25CollectiveMainloopFwdSm80ILi8ELi1ELb0EN4cute5tupleIJNS5_1CILi128EEENS7_ILi64EEENS7_ILi192EEEEEELi192ENS_10bfloat16_tEfNS_4arch4Sm80ELb0ELb1ELb1ELb1ELb0ELb0ELb1ELb1EEENS1_21CollectiveEpilogueFwdINS6_IJS8_SA_S9_EEENS6_IJNS7_ILi1EEESI_SI_EEESC_SE_Li256ELb1ELb1ELb1ELb0EEENS1_36VarlenDynamicPersistentTileSchedulerILi128ELi64ELi256ELi256ELb1ELb1ELb0ELb1ELb0ELb1EEEEEEEEEvNT_6ParamsE,"ax",@progbits
	.align	128
.text._ZN7cutlass13device_kernelIN5flash19enable_sm80_to_sm89INS1_16FlashAttnFwdSm80INS1_25CollectiveMainloopFwdSm80ILi8ELi1ELb0EN4cute5tupleIJNS5_1CILi128EEENS7_ILi64EEENS7_ILi192EEEEEELi192ENS_10bfloat16_tEfNS_4arch4Sm80ELb0ELb1ELb1ELb1ELb0ELb0ELb1ELb1EEENS1_21CollectiveEpilogueFwdINS6_IJS8_SA_S9_EEENS6_IJNS7_ILi1EEESI_SI_EEESC_SE_Li256ELb1ELb1ELb1ELb0EEENS1_36VarlenDynamicPersistentTileSchedulerILi128ELi64ELi256ELi256ELb1ELb1ELb0ELb1ELb0ELb1EEEEEEEEEvNT_6ParamsE:
        .type           _ZN7cutlass13device_kernelIN5flash19enable_sm80_to_sm89INS1_16FlashAttnFwdSm80INS1_25CollectiveMainloopFwdSm80ILi8ELi1ELb0EN4cute5tupleIJNS5_1CILi128EEENS7_ILi64EEENS7_ILi192EEEEEELi192ENS_10bfloat16_tEfNS_4arch4Sm80ELb0ELb1ELb1ELb1ELb0ELb0ELb1ELb1EEENS1_21CollectiveEpilogueFwdINS6_IJS8_SA_S9_EEENS6_IJNS7_ILi1EEESI_SI_EEESC_SE_Li256ELb1ELb1ELb1ELb0EEENS1_36VarlenDynamicPersistentTileSchedulerILi128ELi64ELi256ELi256ELb1ELb1ELb0ELb1ELb0ELb1EEEEEEEEEvNT_6ParamsE,@function
        .size           _ZN7cutlass13device_kernelIN5flash19enable_sm80_to_sm89INS1_16FlashAttnFwdSm80INS1_25CollectiveMainloopFwdSm80ILi8ELi1ELb0EN4cute5tupleIJNS5_1CILi128EEENS7_ILi64EEENS7_ILi192EEEEEELi192ENS_10bfloat16_tEfNS_4arch4Sm80ELb0ELb1ELb1ELb1ELb0ELb0ELb1ELb1EEENS1_21CollectiveEpilogueFwdINS6_IJS8_SA_S9_EEENS6_IJNS7_ILi1EEESI_SI_EEESC_SE_Li256ELb1ELb1ELb1ELb0EEENS1_36VarlenDynamicPersistentTileSchedulerILi128ELi64ELi256ELi256ELb1ELb1ELb0ELb1ELb0ELb1EEEEEEEEEvNT_6ParamsE,(.L_x_22 - _ZN7cutlass13device_kernelIN5flash19enable_sm80_to_sm89INS1_16FlashAttnFwdSm80INS1_25CollectiveMainloopFwdSm80ILi8ELi1ELb0EN4cute5tupleIJNS5_1CILi128EEENS7_ILi64EEENS7_ILi192EEEEEELi192ENS_10bfloat16_tEfNS_4arch4Sm80ELb0ELb1ELb1ELb1ELb0ELb0ELb1ELb1EEENS1_21CollectiveEpilogueFwdINS6_IJS8_SA_S9_EEENS6_IJNS7_ILi1EEESI_SI_EEESC_SE_Li256ELb1ELb1ELb1ELb0EEENS1_36VarlenDynamicPersistentTileSchedulerILi128ELi64ELi256ELi256ELb1ELb1ELb0ELb1ELb0ELb1EEEEEEEEEvNT_6ParamsE)
        .other          _ZN7cutlass13device_kernelIN5flash19enable_sm80_to_sm89INS1_16FlashAttnFwdSm80INS1_25CollectiveMainloopFwdSm80ILi8ELi1ELb0EN4cute5tupleIJNS5_1CILi128EEENS7_ILi64EEENS7_ILi192EEEEEELi192ENS_10bfloat16_tEfNS_4arch4Sm80ELb0ELb1ELb1ELb1ELb0ELb0ELb1ELb1EEENS1_21CollectiveEpilogueFwdINS6_IJS8_SA_S9_EEENS6_IJNS7_ILi1EEESI_SI_EEESC_SE_Li256ELb1ELb1ELb1ELb0EEENS1_36VarlenDynamicPersistentTileSchedulerILi128ELi64ELi256ELi256ELb1ELb1ELb0ELb1ELb0ELb1EEEEEEEEEvNT_6ParamsE,@"STO_CUDA_ENTRY STV_DEFAULT"
_ZN7cutlass13device_kernelIN5flash19enable_sm80_to_sm89INS1_16FlashAttnFwdSm80INS1_25CollectiveMainloopFwdSm80ILi8ELi1ELb0EN4cute5tupleIJNS5_1CILi128EEENS7_ILi64EEENS7_ILi192EEEEEELi192ENS_10bfloat16_tEfNS_4arch4Sm80ELb0ELb1ELb1ELb1ELb0ELb0ELb1ELb1EEENS1_21CollectiveEpilogueFwdINS6_IJS8_SA_S9_EEENS6_IJNS7_ILi1EEESI_SI_EEESC_SE_Li256ELb1ELb1ELb1ELb0EEENS1_36VarlenDynamicPersistentTileSchedulerILi128ELi64ELi256ELi256ELb1ELb1ELb0ELb1ELb0ELb1EEEEEEEEEvNT_6ParamsE:
[----:B------:R-:W-:Y:S01]  /*0000*/  LDC R1, c[0x0][0x37c] ;  /* 0x0000df00ff017b82 */ /* 0x000fe20000000800 */
[----:B------:R-:W-:Y:S05]  /*0010*/  EXIT ;  /* 0x000000000000794d */ /* 0x000fea0003800000 */
.L_x_4:
        /* <DEDUP_REMOVED lines=14> */
.L_x_22:


//--------------------- .text._ZN7cutlass13device_kernelIN5flash19enable_sm80_to_sm89INS1_16FlashAttnFwdSm80INS1_25CollectiveMainloopFwdSm80ILi8ELi1ELb0EN4cute5tupleIJNS5_1CILi128EEENS7_ILi64EEENS7_ILi192EEEEEELi192ENS_10bfloat16_tEfNS_4arch4Sm80ELb0ELb1ELb1ELb1ELb0ELb1ELb1ELb1EEENS1_21CollectiveEpilogueFwdINS6_IJS8_SA_S9_EEENS6_IJNS7_ILi1EEESI_SI_EEESC_SE_Li256ELb1ELb1ELb1ELb0EEENS1_36VarlenDynamicPersistentTileSchedulerILi128ELi64ELi256ELi256ELb1ELb1ELb0ELb1ELb0ELb1EEEEEEEEEvNT_6ParamsE --------------------------
	.section	.text._ZN7cutlass13device_kernelIN5flash19enable_sm80_to_sm89INS1_16FlashAttnFwdSm80INS1_25CollectiveMainloopFwdSm80ILi8ELi1ELb0EN4cute5tupleIJNS5_1CILi128EEENS7_ILi64EEENS7_ILi192EEEEEELi192ENS_10bfloat16_tEfNS_4arch4Sm80ELb0ELb1ELb1ELb1ELb0ELb1ELb1ELb1EEENS1_21CollectiveEpilogueFwdINS6_IJS8_SA_S9_EEENS6_IJNS7_ILi1EEESI_SI_EEESC_SE_Li256ELb1ELb1ELb1ELb0EEENS1_36VarlenDynamicPersistentTileSchedulerILi128ELi64ELi256ELi256ELb1ELb1ELb0ELb1ELb0ELb1EEEEEEEEEvNT_6ParamsE,"ax",@progbits
	.align	128
.text._ZN7cutlass13device_kernelIN5flash19enable_sm80_to_sm89INS1_16FlashAttnFwdSm80INS1_25CollectiveMainloopFwdSm80ILi8ELi1ELb0EN4cute5tupleIJNS5_1CILi128EEENS7_ILi64EEENS7_ILi192EEEEEELi192ENS_10bfloat16_tEfNS_4arch4Sm80ELb0ELb1ELb1ELb1ELb0ELb1ELb1ELb1EEENS1_21CollectiveEpilogueFwdINS6_IJS8_SA_S9_EEENS6_IJNS7_ILi1EEESI_SI_EEESC_SE_Li256ELb1ELb1ELb1ELb0EEENS1_36VarlenDynamicPersistentTileSchedulerILi128ELi64ELi256ELi256ELb1ELb1ELb0ELb1ELb0ELb1EEEEEEEEEvNT_6ParamsE:
        .type           _ZN7cutlass13device_kernelIN5flash19enable_sm80_to_sm89INS1_16FlashAttnFwdSm80INS1_25CollectiveMainloopFwdSm80ILi8ELi1ELb0EN4cute5tupleIJNS5_1CILi128EEENS7_ILi64EEENS7_ILi192EEEEEELi192ENS_10bfloat16_tEfNS_4arch4Sm80ELb0ELb1ELb1ELb1ELb0ELb1ELb1ELb1EEENS1_21CollectiveEpilogueFwdINS6_IJS8_SA_S9_EEENS6_IJNS7_ILi1EEESI_SI_EEESC_SE_Li256ELb1ELb1ELb1ELb0EEENS1_36VarlenDynamicPersistentTileSchedulerILi128ELi64ELi256ELi256ELb1ELb1ELb0ELb1ELb0ELb1EEEEEEEEEvNT_6ParamsE,@function
        .size           _ZN7cutlass13device_kernelIN5flash19enable_sm80_to_sm89INS1_16FlashAttnFwdSm80INS1_25CollectiveMainloopFwdSm80ILi8ELi1ELb0EN4cute5tupleIJNS5_1CILi128EEENS7_ILi64EEENS7_ILi192EEEEEELi192ENS_10bfloat16_tEfNS_4arch4Sm80ELb0ELb1ELb1ELb1ELb0ELb1ELb1ELb1EEENS1_21CollectiveEpilogueFwdINS6_IJS8_SA_S9_EEENS6_IJNS7_ILi1EEESI_SI_EEESC_SE_Li256ELb1ELb1ELb1ELb0EEENS1_36VarlenDynamicPersistentTileSchedulerILi128ELi64ELi256ELi256ELb1ELb1ELb0ELb1ELb0ELb1EEEEEEEEEvNT_6ParamsE,(.L_x_23 - _ZN7cutlass13device_kernelIN5flash19enable_sm80_to_sm89INS1_16FlashAttnFwdSm80INS1_25CollectiveMainloopFwdSm80ILi8ELi1ELb0EN4cute5tupleIJNS5_1CILi128EEENS7_ILi64EEENS7_ILi192EEEEEELi192ENS_10bfloat16_tEfNS_4arch4Sm80ELb0ELb1ELb1ELb1ELb0ELb1ELb1ELb1EEENS1_21CollectiveEpilogueFwdINS6_IJS8_SA_S9_EEENS6_IJNS7_ILi1EEESI_SI_EEESC_SE_Li256ELb1ELb1ELb1ELb0EEENS1_36VarlenDynamicPersistentTileSchedulerILi128ELi64ELi256ELi256ELb1ELb1ELb0ELb1ELb0ELb1EEEEEEEEEvNT_6ParamsE)
        .other          _ZN7cutlass13device_kernelIN5flash19enable_sm80_to_sm89INS1_16FlashAttnFwdSm80INS1_25CollectiveMainloopFwdSm80ILi8ELi1ELb0EN4cute5tupleIJNS5_1CILi128EEENS7_ILi64EEENS7_ILi192EEEEEELi192ENS_10bfloat16_tEfNS_4arch4Sm80ELb0ELb1ELb1ELb1ELb0ELb1ELb1ELb1EEENS1_21CollectiveEpilogueFwdINS6_IJS8_SA_S9_EEENS6_IJNS7_ILi1EEESI_SI_EEESC_SE_Li256ELb1ELb1ELb1ELb0EEENS1_36VarlenDynamicPersistentTileSchedulerILi128ELi64ELi256ELi256ELb1ELb1ELb0ELb1ELb0ELb1EEEEEEEEEvNT_6ParamsE,@"STO_CUDA_ENTRY STV_DEFAULT"
_ZN7cutlass13device_kernelIN5flash19enable_sm80_to_sm89INS1_16FlashAttnFwdSm80INS1_25CollectiveMainloopFwdSm80ILi8ELi1ELb0EN4cute5tupleIJNS5_1CILi128EEENS7_ILi64EEENS7_ILi192EEEEEELi192ENS_10bfloat16_tEfNS_4arch4Sm80ELb0ELb1ELb1ELb1ELb0ELb1ELb1ELb1EEENS1_21CollectiveEpilogueFwdINS6_IJS8_SA_S9_EEENS6_IJNS7_ILi1EEESI_SI_EEESC_SE_Li256ELb1ELb1ELb1ELb0EEENS1_36VarlenDynamicPersistentTileSchedulerILi128ELi64ELi256ELi256ELb1ELb1ELb0ELb1ELb0ELb1EEEEEEEEEvNT_6ParamsE:
[----:B------:R-:W-:Y:S01]  /*0000*/  LDC R1, c[0x0][0x37c] ;  /* 0x0000df00ff017b82 */ /* 0x000fe20000000800 */
[----:B------:R-:W-:Y:S05]  /*0010*/  EXIT ;  /* 0x000000000000794d */ /* 0x000fea0003800000 */
.L_x_5:
        /* <DEDUP_REMOVED lines=14> */
.L_x_23:


//--------------------- .text._ZN7cutlass13device_kernelIN5flash19enable_sm80_to_sm89INS1_16FlashAttnFwdSm80INS1_25CollectiveMainloopFwdSm80ILi8ELi1ELb1EN4cute5tupleIJNS5_1CILi128EEENS7_ILi96EEENS7_ILi192EEEEEELi192ENS_10bfloat16_tEfNS_4arch4Sm80ELb1ELb0ELb1ELb0ELb0ELb0ELb1ELb1EEENS1_21CollectiveEpilogueFwdINS6_IJS8_SA_S9_EEENS6_IJNS7_ILi1EEESI_SI_EEESC_SE_Li256ELb0ELb1ELb1ELb0EEENS1_30DynamicPersistentTileSchedulerILi256ELi256ELb1ELb1ELb0EEEEEEEEEvNT_6ParamsE --------------------------
	.section	.text._ZN7cutlass13device_kernelIN5flash19enable_sm80_to_sm89INS1_16FlashAttnFwdSm80INS1_25CollectiveMainloopFwdSm80ILi8ELi1ELb1EN4cute5tupleIJNS5_1CILi128EEENS7_ILi96EEENS7_ILi192EEEEEELi192ENS_10bfloat16_tEfNS_4arch4Sm80ELb1ELb0ELb1ELb0ELb0ELb0ELb1ELb1EEENS1_21CollectiveEpilogueFwdINS6_IJS8_SA_S9_EEENS6_IJNS7_ILi1EEESI_SI_EEESC_SE_Li256ELb0ELb1ELb1ELb0EEENS1_30DynamicPersistentTileSchedulerILi256ELi256ELb1ELb1ELb0EEEEEEEEEvNT_6ParamsE,"ax",@progbits
	.align	128
.text._ZN7cutlass13device_kernelIN5flash19enable_sm80_to_sm89INS1_16FlashAttnFwdSm80INS1_25CollectiveMainloopFwdSm80ILi8ELi1ELb1EN4cute5tupleIJNS5_1CILi128EEENS7_ILi96EEENS7_ILi192EEEEEELi192ENS_10bfloat16_tEfNS_4arch4Sm80ELb1ELb0ELb1ELb0ELb0ELb0ELb1ELb1EEENS1_21CollectiveEpilogueFwdINS6_IJS8_SA_S9_EEENS6_IJNS7_ILi1EEESI_SI_EEESC_SE_Li256ELb0ELb1ELb1ELb0EEENS1_30DynamicPersistentTileSchedulerILi256ELi256ELb1ELb1ELb0EEEEEEEEEvNT_6ParamsE:
        .type           _ZN7cutlass13device_kernelIN5flash19enable_sm80_to_sm89INS1_16FlashAttnFwdSm80INS1_25CollectiveMainloopFwdSm80ILi8ELi1ELb1EN4cute5tupleIJNS5_1CILi128EEENS7_ILi96EEENS7_ILi192EEEEEELi192ENS_10bfloat16_tEfNS_4arch4Sm80ELb1ELb0ELb1ELb0ELb0ELb0ELb1ELb1EEENS1_21CollectiveEpilogueFwdINS6_IJS8_SA_S9_EEENS6_IJNS7_ILi1EEESI_SI_EEESC_SE_Li256ELb0ELb1ELb1ELb0EEENS1_30DynamicPersistentTileSchedulerILi256ELi256ELb1ELb1ELb0EEEEEEEEEvNT_6ParamsE,@function
        .size           _ZN7cutlass13device_kernelIN5flash19enable_sm80_to_sm89INS1_16FlashAttnFwdSm80INS1_25CollectiveMainloopFwdSm80ILi8ELi1ELb1EN4cute5tupleIJNS5_1CILi128EEENS7_ILi96EEENS7_ILi192EEEEEELi192ENS_10bfloat16_tEfNS_4arch4Sm80ELb1ELb0ELb1ELb0ELb0ELb0ELb1ELb1EEENS1_21CollectiveEpilogueFwdINS6_IJS8_SA_S9_EEENS6_IJNS7_ILi1EEESI_SI_EEESC_SE_Li256ELb0ELb1ELb1ELb0EEENS1_30DynamicPersistentTileSchedulerILi256ELi256ELb1ELb1ELb0EEEEEEEEEvNT_6ParamsE,(.L_x_24 - _ZN7cutlass13device_kernelIN5flash19enable_sm80_to_sm89INS1_16FlashAttnFwdSm80INS1_25CollectiveMainloopFwdSm80ILi8ELi1ELb1EN4cute5tupleIJNS5_1CILi128EEENS7_ILi96EEENS7_ILi192EEEEEELi192ENS_10bfloat16_tEfNS_4arch4Sm80ELb1ELb0ELb1ELb0ELb0ELb0ELb1ELb1EEENS1_21CollectiveEpilogueFwdINS6_IJS8_SA_S9_EEENS6_IJNS7_ILi1EEESI_SI_EEESC_SE_Li256ELb0ELb1ELb1ELb0EEENS1_30DynamicPersistentTileSchedulerILi256ELi256ELb1ELb1ELb0EEEEEEEEEvNT_6ParamsE)
        .other          _ZN7cutlass13device_kernelIN5flash19enable_sm80_to_sm89INS1_16FlashAttnFwdSm80INS1_25CollectiveMainloopFwdSm80ILi8ELi1ELb1EN4cute5tupleIJNS5_1CILi128EEENS7_ILi96EEENS7_ILi192EEEEEELi192ENS_10bfloat16_tEfNS_4arch4Sm80ELb1ELb0ELb1ELb0ELb0ELb0ELb1ELb1EEENS1_21CollectiveEpilogueFwdINS6_IJS8_SA_S9_EEENS6_IJNS7_ILi1EEESI_SI_EEESC_SE_Li256ELb0ELb1ELb1ELb0EEENS1_30DynamicPersistentTileSchedulerILi256ELi256ELb1ELb1ELb0EEEEEEEEEvNT_6ParamsE,@"STO_CUDA_ENTRY STV_DEFAULT"
_ZN7cutlass13device_kernelIN5flash19enable_sm80_to_sm89INS1_16FlashAttnFwdSm80INS1_25CollectiveMainloopFwdSm80ILi8ELi1ELb1EN4cute5tupleIJNS5_1CILi128EEENS7_ILi96EEENS7_ILi192EEEEEELi192ENS_10bfloat16_tEfNS_4arch4Sm80ELb1ELb0ELb1ELb0ELb0ELb0ELb1ELb1EEENS1_21CollectiveEpilogueFwdINS6_IJS8_SA_S9_EEENS6_IJNS7_ILi1EEESI_SI_EEESC_SE_Li256ELb0ELb1ELb1ELb0EEENS1_30DynamicPersistentTileSchedulerILi256ELi256ELb1ELb1ELb0EEEEEEEEEvNT_6ParamsE:
[----:B------:R-:W-:Y:S01]  /*0000*/  LDC R1, c[0x0][0x37c] ;  /* 0x0000df00ff017b82 */ /* 0x000fe20000000800 */
[----:B------:R-:W-:Y:S05]  /*0010*/  EXIT ;  /* 0x000000000000794d */ /* 0x000fea0003800000 */
.L_x_6:
        /* <DEDUP_REMOVED lines=14> */
.L_x_24:


//--------------------- .text._ZN7cutlass13device_kernelIN5flash19enable_sm80_to_sm89INS1_16FlashAttnFwdSm80INS1_25CollectiveMainloopFwdSm80ILi8ELi1ELb0EN4cute5tupleIJNS5_1CILi128EEENS7_ILi64EEENS7_ILi192EEEEEELi192ENS_10bfloat16_tEfNS_4arch4Sm80ELb1ELb0ELb1ELb1ELb0ELb0ELb1ELb1EEENS1_21CollectiveEpilogueFwdINS6_IJS8_SA_S9_EEENS6_IJNS7_ILi1EEESI_SI_EEESC_SE_Li256ELb1ELb1ELb1ELb0EEENS1_36VarlenDynamicPersistentTileSchedulerILi128ELi64ELi256ELi256ELb1ELb1ELb0ELb1ELb1ELb1EEEEEEEEEvNT_6ParamsE --------------------------
	.section	.text._ZN7cutlass13device_kernelIN5flash19enable_sm80_to_sm89INS1_16FlashAttnFwdSm80INS1_25CollectiveMainloopFwdSm80ILi8ELi1ELb0EN4cute5tupleIJNS5_1CILi128EEENS7_ILi64EEENS7_ILi192EEEEEELi192ENS_10bfloat16_tEfNS_4arch4Sm80ELb1ELb0ELb1ELb1ELb0ELb0ELb1ELb1EEENS1_21CollectiveEpilogueFwdINS6_IJS8_SA_S9_EEENS6_IJNS7_ILi1EEESI_SI_EEESC_SE_Li256ELb1ELb1ELb1ELb0EEENS1_36VarlenDynamicPersistentTileSchedulerILi128ELi64ELi256ELi256ELb1ELb1ELb0ELb1ELb1ELb1EEEEEEEEEvNT_6ParamsE,"ax",@progbits
	.align	128
.text._ZN7cutlass13device_kernelIN5flash19enable_sm80_to_sm89INS1_16FlashAttnFwdSm80INS1_25CollectiveMainloopFwdSm80ILi8ELi1ELb0EN4cute5tupleIJNS5_1CILi128EEENS7_ILi64EEENS7_ILi192EEEEEELi192ENS_10bfloat16_tEfNS_4arch4Sm80ELb1ELb0ELb1ELb1ELb0ELb0ELb1ELb1EEENS1_21CollectiveEpilogueFwdINS6_IJS8_SA_S9_EEENS6_IJNS7_ILi1EEESI_SI_EEESC_SE_Li256ELb1ELb1ELb1ELb0EEENS1_36VarlenDynamicPersistentTileSchedulerILi128ELi64ELi256ELi256ELb1ELb1ELb0ELb1ELb1ELb1EEEEEEEEEvNT_6ParamsE:
        .type           _ZN7cutlass13device_kernelIN5flash19enable_sm80_to_sm89INS1_16FlashAttnFwdSm80INS1_25CollectiveMainloopFwdSm80ILi8ELi1ELb0EN4cute5tupleIJNS5_1CILi128EEENS7_ILi64EEENS7_ILi192EEEEEELi192ENS_10bfloat16_tEfNS_4arch4Sm80ELb1ELb0ELb1ELb1ELb0ELb0ELb1ELb1EEENS1_21CollectiveEpilogueFwdINS6_IJS8_SA_S9_EEENS6_IJNS7_ILi1EEESI_SI_EEESC_SE_Li256ELb1ELb1ELb1ELb0EEENS1_36VarlenDynamicPersistentTileSchedulerILi128ELi64ELi256ELi256ELb1ELb1ELb0ELb1ELb1ELb1EEEEEEEEEvNT_6ParamsE,@function
        .size           _ZN7cutlass13device_kernelIN5flash19enable_sm80_to_sm89INS1_16FlashAttnFwdSm80INS1_25CollectiveMainloopFwdSm80ILi8ELi1ELb0EN4cute5tupleIJNS5_1CILi128EEENS7_ILi64EEENS7_ILi192EEEEEELi192ENS_10bfloat16_tEfNS_4arch4Sm80ELb1ELb0ELb1ELb1ELb0ELb0ELb1ELb1EEENS1_21CollectiveEpilogueFwdINS6_IJS8_SA_S9_EEENS6_IJNS7_ILi1EEESI_SI_EEESC_SE_Li256ELb1ELb1ELb1ELb0EEENS1_36VarlenDynamicPersistentTileSchedulerILi128ELi64ELi256ELi256ELb1ELb1ELb0ELb1ELb1ELb1EEEEEEEEEvNT_6ParamsE,(.L_x_25 - _ZN7cutlass13device_kernelIN5flash19enable_sm80_to_sm89INS1_16FlashAttnFwdSm80INS1_25CollectiveMainloopFwdSm80ILi8ELi1ELb0EN4cute5tupleIJNS5_1CILi128EEENS7_ILi64EEENS7_ILi192EEEEEELi192ENS_10bfloat16_tEfNS_4arch4Sm80ELb1ELb0ELb1ELb1ELb0ELb0ELb1ELb1EEENS1_21CollectiveEpilogueFwdINS6_IJS8_SA_S9_EEENS6_IJNS7_ILi1EEESI_SI_EEESC_SE_Li256ELb1ELb1ELb1ELb0EEENS1_36VarlenDynamicPersistentTileSchedulerILi128ELi64ELi256ELi256ELb1ELb1ELb0ELb1ELb1ELb1EEEEEEEEEvNT_6ParamsE)
        .other          _ZN7cutlass13device_kernelIN5flash19enable_sm80_to_sm89INS1_16FlashAttnFwdSm80INS1_25CollectiveMainloopFwdSm80ILi8ELi1ELb0EN4cute5tupleIJNS5_1CILi128EEENS7_ILi64EEENS7_ILi192EEEEEELi192ENS_10bfloat16_tEfNS_4arch4Sm80ELb1ELb0ELb1ELb1ELb0ELb0ELb1ELb1EEENS1_21CollectiveEpilogueFwdINS6_IJS8_SA_S9_EEENS6_IJNS7_ILi1EEESI_SI_EEESC_SE_Li256ELb1ELb1ELb1ELb0EEENS1_36VarlenDynamicPersistentTileSchedulerILi128ELi64ELi256ELi256ELb1ELb1ELb0ELb1ELb1ELb1EEEEEEEEEvNT_6ParamsE,@"STO_CUDA_ENTRY STV_DEFAULT"
_ZN7cutlass13device_kernelIN5flash19enable_sm80_to_sm89INS1_16FlashAttnFwdSm80INS1_25CollectiveMainloopFwdSm80ILi8ELi1ELb0EN4cute5tupleIJNS5_1CILi128EEENS7_ILi64EEENS7_ILi192EEEEEELi192ENS_10bfloat16_tEfNS_4arch4Sm80ELb1ELb0ELb1ELb1ELb0ELb0ELb1ELb1EEENS1_21CollectiveEpilogueFwdINS6_IJS8_SA_S9_EEENS6_IJNS7_ILi1EEESI_SI_EEESC_SE_Li256ELb1ELb1ELb1ELb0EEENS1_36VarlenDynamicPersistentTileSchedulerILi128ELi64ELi256ELi256ELb1ELb1ELb0ELb1ELb1ELb1EEEEEEEEEvNT_6ParamsE:
[----:B------:R-:W-:Y:S01]  /*0000*/  LDC R1, c[0x0][0x37c] ;  /* 0x0000df00ff017b82 */ /* 0x000fe20000000800 */
[----:B------:R-:W-:Y:S05]  /*0010*/  EXIT ;  /* 0x000000000000794d */ /* 0x000fea0003800000 */
.L_x_7:
        /* <DEDUP_REMOVED lines=14> */
.L_x_25:


//--------------------- .text._ZN7cutlass13device_kernelIN5flash19enable_sm80_to_sm89INS1_16FlashAttnFwdSm80INS1_25CollectiveMainloopFwdSm80ILi8ELi1ELb0EN4cute5tupleIJNS5_1CILi128EEENS7_ILi64EEENS7_ILi192EEEEEELi192ENS_10bfloat16_tEfNS_4arch4Sm80ELb1ELb0ELb1ELb1ELb0ELb1ELb1ELb1EEENS1_21CollectiveEpilogueFwdINS6_IJS8_SA_S9_EEENS6_IJNS7_ILi1EEESI_SI_EEESC_SE_Li256ELb1ELb1ELb1ELb0EEENS1_36VarlenDynamicPersistentTileSchedulerILi128ELi64ELi256ELi256ELb1ELb1ELb0ELb1ELb1ELb1EEEEEEEEEvNT_6ParamsE --------------------------
	.section	.text._ZN7cutlass13device_kernelIN5flash19enable_sm80_to_sm89INS1_16FlashAttnFwdSm80INS1_25CollectiveMainloopFwdSm80ILi8ELi1ELb0EN4cute5tupleIJNS5_1CILi128EEENS7_ILi64EEENS7_ILi192EEEEEELi192ENS_10bfloat16_tEfNS_4arch4Sm80ELb1ELb0ELb1ELb1ELb0ELb1ELb1ELb1EEENS1_21CollectiveEpilogueFwdINS6_IJS8_SA_S9_EEENS6_IJNS7_ILi1EEESI_SI_EEESC_SE_Li256ELb1ELb1ELb1ELb0EEENS1_36VarlenDynamicPersistentTileSchedulerILi128ELi64ELi256ELi256ELb1ELb1ELb0ELb1ELb1ELb1EEEEEEEEEvNT_6ParamsE,"ax",@progbits
	.align	128
.text._ZN7cutlass13device_kernelIN5flash19enable_sm80_to_sm89INS1_16FlashAttnFwdSm80INS1_25CollectiveMainloopFwdSm80ILi8ELi1ELb0EN4cute5tupleIJNS5_1CILi128EEENS7_ILi64EEENS7_ILi192EEEEEELi192ENS_10bfloat16_tEfNS_4arch4Sm80ELb1ELb0ELb1ELb1ELb0ELb1ELb1ELb1EEENS1_21CollectiveEpilogueFwdINS6_IJS8_SA_S9_EEENS6_IJNS7_ILi1EEESI_SI_EEESC_SE_Li256ELb1ELb1ELb1ELb0EEENS1_36VarlenDynamicPersistentTileSchedulerILi128ELi64ELi256ELi256ELb1ELb1ELb0ELb1ELb1ELb1EEEEEEEEEvNT_6ParamsE:
        .type           _ZN7cutlass13device_kernelIN5flash19enable_sm80_to_sm89INS1_16FlashAttnFwdSm80INS1_25CollectiveMainloopFwdSm80ILi8ELi1ELb0EN4cute5tupleIJNS5_1CILi128EEENS7_ILi64EEENS7_ILi192EEEEEELi192ENS_10bfloat16_tEfNS_4arch4Sm80ELb1ELb0ELb1ELb1ELb0ELb1ELb1ELb1EEENS1_21CollectiveEpilogueFwdINS6_IJS8_SA_S9_EEENS6_IJNS7_ILi1EEESI_SI_EEESC_SE_Li256ELb1ELb1ELb1ELb0EEENS1_36VarlenDynamicPersistentTileSchedulerILi128ELi64ELi256ELi256ELb1ELb1ELb0ELb1ELb1ELb1EEEEEEEEEvNT_6ParamsE,@function
        .size           _ZN7cutlass13device_kernelIN5flash19enable_sm80_to_sm89INS1_16FlashAttnFwdSm80INS1_25CollectiveMainloopFwdSm80ILi8ELi1ELb0EN4cute5tupleIJNS5_1CILi128EEENS7_ILi64EEENS7_ILi192EEEEEELi192ENS_10bfloat16_tEfNS_4arch4Sm80ELb1ELb0ELb1ELb1ELb0ELb1ELb1ELb1EEENS1_21CollectiveEpilogueFwdINS6_IJS8_SA_S9_EEENS6_IJNS7_ILi1EEESI_SI_EEESC_SE_Li256ELb1ELb1ELb1ELb0EEENS1_36VarlenDynamicPersistentTileSchedulerILi128ELi64ELi256ELi256ELb1ELb1ELb0ELb1ELb1ELb1EEEEEEEEEvNT_6ParamsE,(.L_x_26 - _ZN7cutlass13device_kernelIN5flash19enable_sm80_to_sm89INS1_16FlashAttnFwdSm80INS1_25CollectiveMainloopFwdSm80ILi8ELi1ELb0EN4cute5tupleIJNS5_1CILi128EEENS7_ILi64EEENS7_ILi192EEEEEELi192ENS_10bfloat16_tEfNS_4arch4Sm80ELb1ELb0ELb1ELb1ELb0ELb1ELb1ELb1EEENS1_21CollectiveEpilogueFwdINS6_IJS8_SA_S9_EEENS6_IJNS7_ILi1EEESI_SI_EEESC_SE_Li256ELb1ELb1ELb1ELb0EEENS1_36VarlenDynamicPersistentTileSchedulerILi128ELi64ELi256ELi256ELb1ELb1ELb0ELb1ELb1ELb1EEEEEEEEEvNT_6ParamsE)
        .other          _ZN7cutlass13device_kernelIN5flash19enable_sm80_to_sm89INS1_16FlashAttnFwdSm80INS1_25CollectiveMainloopFwdSm80ILi8ELi1ELb0EN4cute5tupleIJNS5_1CILi128EEENS7_ILi64EEENS7_ILi192EEEEEELi192ENS_10bfloat16_tEfNS_4arch4Sm80ELb1ELb0ELb1ELb1ELb0ELb1ELb1ELb1EEENS1_21CollectiveEpilogueFwdINS6_IJS8_SA_S9_EEENS6_IJNS7_ILi1EEESI_SI_EEESC_SE_Li256ELb1ELb1ELb1ELb0EEENS1_36VarlenDynamicPersistentTileSchedulerILi128ELi64ELi256ELi256ELb1ELb1ELb0ELb1ELb1ELb1EEEEEEEEEvNT_6ParamsE,@"STO_CUDA_ENTRY STV_DEFAULT"
_ZN7cutlass13device_kernelIN5flash19enable_sm80_to_sm89INS1_16FlashAttnFwdSm80INS1_25CollectiveMainloopFwdSm80ILi8ELi1ELb0EN4cute5tupleIJNS5_1CILi128EEENS7_ILi64EEENS7_ILi192EEEEEELi192ENS_10bfloat16_tEfNS_4arch4Sm80ELb1ELb0ELb1ELb1ELb0ELb1ELb1ELb1EEENS1_21CollectiveEpilogueFwdINS6_IJS8_SA_S9_EEENS6_IJNS7_ILi1EEESI_SI_EEESC_SE_Li256ELb1ELb1ELb1ELb0EEENS1_36VarlenDynamicPersistentTileSchedulerILi128ELi64ELi256ELi256ELb1ELb1ELb0ELb1ELb1ELb1EEEEEEEEEvNT_6ParamsE:
[----:B------:R-:W-:Y:S01]  /*0000*/  LDC R1, c[0x0][0x37c] ;  /* 0x0000df00ff017b82 */ /* 0x000fe20000000800 */
[----:B------:R-:W-:Y:S05]  /*0010*/  EXIT ;  /* 0x000000000000794d */ /* 0x000fea0003800000 */
.L_x_8:
        /* <DEDUP_REMOVED lines=14> */
.L_x_26:


//--------------------- .text._ZN7cutlass13device_kernelIN5flash19enable_sm80_to_sm89INS1_16FlashAttnFwdSm80INS1_25CollectiveMainloopFwdSm80ILi8ELi2ELb1EN4cute5tupleIJNS5_1CILi128EEENS7_ILi96EEENS7_ILi192EEEEEELi192ENS_10bfloat16_tEfNS_4arch4Sm80ELb0ELb0ELb1ELb0ELb0ELb0ELb1ELb1EEENS1_21CollectiveEpilogueFwdINS6_IJS8_SA_S9_EEENS6_IJNS7_ILi1EEESI_SI_EEESC_SE_Li256ELb0ELb1ELb1ELb0EEENS1_19SingleTileSchedulerILb0ELb1ELb1ELi128EEEEEEEEEvNT_6ParamsE --------------------------
	.section	.text._ZN7cutlass13device_kernelIN5flash19enable_sm80_to_sm89INS1_16FlashAttnFwdSm80INS1_25CollectiveMainloopFwdSm80ILi8ELi2ELb1EN4cute5tupleIJNS5_1CILi128EEENS7_ILi96EEENS7_ILi192EEEEEELi192ENS_10bfloat16_tEfNS_4arch4Sm80ELb0ELb0ELb1ELb0ELb0ELb0ELb1ELb1EEENS1_21CollectiveEpilogueFwdINS6_IJS8_SA_S9_EEENS6_IJNS7_ILi1EEESI_SI_EEESC_SE_Li256ELb0ELb1ELb1ELb0EEENS1_19SingleTileSchedulerILb0ELb1ELb1ELi128EEEEEEEEEvNT_6ParamsE,"ax",@progbits
	.align	128
.text._ZN7cutlass13device_kernelIN5flash19enable_sm80_to_sm89INS1_16FlashAttnFwdSm80INS1_25CollectiveMainloopFwdSm80ILi8ELi2ELb1EN4cute5tupleIJNS5_1CILi128EEENS7_ILi96EEENS7_ILi192EEEEEELi192ENS_10bfloat16_tEfNS_4arch4Sm80ELb0ELb0ELb1ELb0ELb0ELb0ELb1ELb1EEENS1_21CollectiveEpilogueFwdINS6_IJS8_SA_S9_EEENS6_IJNS7_ILi1EEESI_SI_EEESC_SE_Li256ELb0ELb1ELb1ELb0EEENS1_19SingleTileSchedulerILb0ELb1ELb1ELi128EEEEEEEEEvNT_6ParamsE:
        .type           _ZN7cutlass13device_kernelIN5flash19enable_sm80_to_sm89INS1_16FlashAttnFwdSm80INS1_25CollectiveMainloopFwdSm80ILi8ELi2ELb1EN4cute5tupleIJNS5_1CILi128EEENS7_ILi96EEENS7_ILi192EEEEEELi192ENS_10bfloat16_tEfNS_4arch4Sm80ELb0ELb0ELb1ELb0ELb0ELb0ELb1ELb1EEENS1_21CollectiveEpilogueFwdINS6_IJS8_SA_S9_EEENS6_IJNS7_ILi1EEESI_SI_EEESC_SE_Li256ELb0ELb1ELb1ELb0EEENS1_19SingleTileSchedulerILb0ELb1ELb1ELi128EEEEEEEEEvNT_6ParamsE,@function
        .size           _ZN7cutlass13device_kernelIN5flash19enable_sm80_to_sm89INS1_16FlashAttnFwdSm80INS1_25CollectiveMainloopFwdSm80ILi8ELi2ELb1EN4cute5tupleIJNS5_1CILi128EEENS7_ILi96EEENS7_ILi192EEEEEELi192ENS_10bfloat16_tEfNS_4arch4Sm80ELb0ELb0ELb1ELb0ELb0ELb0ELb1ELb1EEENS1_21CollectiveEpilogueFwdINS6_IJS8_SA_S9_EEENS6_IJNS7_ILi1EEESI_SI_EEESC_SE_Li256ELb0ELb1ELb1ELb0EEENS1_19SingleTileSchedulerILb0ELb1ELb1ELi128EEEEEEEEEvNT_6ParamsE,(.L_x_27 - _ZN7cutlass13device_kernelIN5flash19enable_sm80_to_sm89INS1_16FlashAttnFwdSm80INS1_25CollectiveMainloopFwdSm80ILi8ELi2ELb1EN4cute5tupleIJNS5_1CILi128EEENS7_ILi96EEENS7_ILi192EEEEEELi192ENS_10bfloat16_tEfNS_4arch4Sm80ELb0ELb0ELb1ELb0ELb0ELb0ELb1ELb1EEENS1_21CollectiveEpilogueFwdINS6_IJS8_SA_S9_EEENS6_IJNS7_ILi1EEESI_SI_EEESC_SE_Li256ELb0ELb1ELb1ELb0EEENS1_19SingleTileSchedulerILb0ELb1ELb1ELi128EEEEEEEEEvNT_6ParamsE)
        .other          _ZN7cutlass13device_kernelIN5flash19enable_sm80_to_sm89INS1_16FlashAttnFwdSm80INS1_25CollectiveMainloopFwdSm80ILi8ELi2ELb1EN4cute5tupleIJNS5_1CILi128EEENS7_ILi96EEENS7_ILi192EEEEEELi192ENS_10bfloat16_tEfNS_4arch4Sm80ELb0ELb0ELb1ELb0ELb0ELb0ELb1ELb1EEENS1_21CollectiveEpilogueFwdINS6_IJS8_SA_S9_EEENS6_IJNS7_ILi1EEESI_SI_EEESC_SE_Li256ELb0ELb1ELb1ELb0EEENS1_19SingleTileSchedulerILb0ELb1ELb1ELi128EEEEEEEEEvNT_6ParamsE,@"STO_CUDA_ENTRY STV_DEFAULT"
_ZN7cutlass13device_kernelIN5flash19enable_sm80_to_sm89INS1_16FlashAttnFwdSm80INS1_25CollectiveMainloopFwdSm80ILi8ELi2ELb1EN4cute5tupleIJNS5_1CILi128EEENS7_ILi96EEENS7_ILi192EEEEEELi192ENS_10bfloat16_tEfNS_4arch4Sm80ELb0ELb0ELb1ELb0ELb0ELb0ELb1ELb1EEENS1_21CollectiveEpilogueFwdINS6_IJS8_SA_S9_EEENS6_IJNS7_ILi1EEESI_SI_EEESC_SE_Li256ELb0ELb1ELb1ELb0EEENS1_19SingleTileSchedulerILb0ELb1ELb1ELi128EEEEEEEEEvNT_6ParamsE:
[----:B------:R-:W-:Y:S01]  /*0000*/  LDC R1, c[0x0][0x37c] ;  /* 0x0000df00ff017b82 */ /* 0x000fe20000000800 */
[----:B------:R-:W-:Y:S05]  /*0010*/  EXIT ;  /* 0x000000000000794d */ /* 0x000fea0003800000 */
.L_x_9:
        /* <DEDUP_REMOVED lines=14> */
.L_x_27:


//--------------------- .text._ZN7cutlass13device_kernelIN5flash19enable_sm80_to_sm89INS1_16FlashAttnFwdSm80INS1_25CollectiveMainloopFwdSm80ILi8ELi2ELb0EN4cute5tupleIJNS5_1CILi128EEENS7_ILi64EEENS7_ILi192EEEEEELi192ENS_10bfloat16_tEfNS_4arch4Sm80ELb0ELb0ELb1ELb1ELb0ELb0ELb1ELb1EEENS1_21CollectiveEpilogueFwdINS6_IJS8_SA_S9_EEENS6_IJNS7_ILi1EEESI_SI_EEESC_SE_Li256ELb1ELb1ELb1ELb0EEENS1_36VarlenDynamicPersistentTileSchedulerILi128ELi64ELi256ELi256ELb1ELb1ELb0ELb0ELb1ELb1EEEEEEEEEvNT_6ParamsE --------------------------
	.section	.text._ZN7cutlass13device_kernelIN5flash19enable_sm80_to_sm89INS1_16FlashAttnFwdSm80INS1_25CollectiveMainloopFwdSm80ILi8ELi2ELb0EN4cute5tupleIJNS5_1CILi128EEENS7_ILi64EEENS7_ILi192EEEEEELi192ENS_10bfloat16_tEfNS_4arch4Sm80ELb0ELb0ELb1ELb1ELb0ELb0ELb1ELb1EEENS1_21CollectiveEpilogueFwdINS6_IJS8_SA_S9_EEENS6_IJNS7_ILi1EEESI_SI_EEESC_SE_Li256ELb1ELb1ELb1ELb0EEENS1_36VarlenDynamicPersistentTileSchedulerILi128ELi64ELi256ELi256ELb1ELb1ELb0ELb0ELb1ELb1EEEEEEEEEvNT_6ParamsE,"ax",@progbits
	.align	128
.text._ZN7cutlass13device_kernelIN5flash19enable_sm80_to_sm89INS1_16FlashAttnFwdSm80INS1_25CollectiveMainloopFwdSm80ILi8ELi2ELb0EN4cute5tupleIJNS5_1CILi128EEENS7_ILi64EEENS7_ILi192EEEEEELi192ENS_10bfloat16_tEfNS_4arch4Sm80ELb0ELb0ELb1ELb1ELb0ELb0ELb1ELb1EEENS1_21CollectiveEpilogueFwdINS6_IJS8_SA_S9_EEENS6_IJNS7_ILi1EEESI_SI_EEESC_SE_Li256ELb1ELb1ELb1ELb0EEENS1_36VarlenDynamicPersistentTileSchedulerILi128ELi64ELi256ELi256ELb1ELb1ELb0ELb0ELb1ELb1EEEEEEEEEvNT_6ParamsE:
        .type           _ZN7cutlass13device_kernelIN5flash19enable_sm80_to_sm89INS1_16FlashAttnFwdSm80INS1_25CollectiveMainloopFwdSm80ILi8ELi2ELb0EN4cute5tupleIJNS5_1CILi128EEENS7_ILi64EEENS7_ILi192EEEEEELi192ENS_10bfloat16_tEfNS_4arch4Sm80ELb0ELb0ELb1ELb1ELb0ELb0ELb1ELb1EEENS1_21CollectiveEpilogueFwdINS6_IJS8_SA_S9_EEENS6_IJNS7_ILi1EEESI_SI_EEESC_SE_Li256ELb1ELb1ELb1ELb0EEENS1_36VarlenDynamicPersistentTileSchedulerILi128ELi64ELi256ELi256ELb1ELb1ELb0ELb0ELb1ELb1EEEEEEEEEvNT_6ParamsE,@function
        .size           _ZN7cutlass13device_kernelIN5flash19enable_sm80_to_sm89INS1_16FlashAttnFwdSm80INS1_25CollectiveMainloopFwdSm80ILi8ELi2ELb0EN4cute5tupleIJNS5_1CILi128EEENS7_ILi64EEENS7_ILi192EEEEEELi192ENS_10bfloat16_tEfNS_4arch4Sm80ELb0ELb0ELb1ELb1ELb0ELb0ELb1ELb1EEENS1_21CollectiveEpilogueFwdINS6_IJS8_SA_S9_EEENS6_IJNS7_ILi1EEESI_SI_EEESC_SE_Li256ELb1ELb1ELb1ELb0EEENS1_36VarlenDynamicPersistentTileSchedulerILi128ELi64ELi256ELi256ELb1ELb1ELb0ELb0ELb1ELb1EEEEEEEEEvNT_6ParamsE,(.L_x_28 - _ZN7cutlass13device_kernelIN5flash19enable_sm80_to_sm89INS1_16FlashAttnFwdSm80INS1_25CollectiveMainloopFwdSm80ILi8ELi2ELb0EN4cute5tupleIJNS5_1CILi128EEENS7_ILi64EEENS7_ILi192EEEEEELi192ENS_10bfloat16_tEfNS_4arch4Sm80ELb0ELb0ELb1ELb1ELb0ELb0ELb1ELb1EEENS1_21CollectiveEpilogueFwdINS6_IJS8_SA_S9_EEENS6_IJNS7_ILi1EEESI_SI_EEESC_SE_Li256ELb1ELb1ELb1ELb0EEENS1_36VarlenDynamicPersistentTileSchedulerILi128ELi64ELi256ELi256ELb1ELb1ELb0ELb0ELb1ELb1EEEEEEEEEvNT_6ParamsE)
        .other          _ZN7cutlass13device_kernelIN5flash19enable_sm80_to_sm89INS1_16FlashAttnFwdSm80INS1_25CollectiveMainloopFwdSm80ILi8ELi2ELb0EN4cute5tupleIJNS5_1CILi128EEENS7_ILi64EEENS7_ILi192EEEEEELi192ENS_10bfloat16_tEfNS_4arch4Sm80ELb0ELb0ELb1ELb1ELb0ELb0ELb1ELb1EEENS1_21CollectiveEpilogueFwdINS6_IJS8_SA_S9_EEENS6_IJNS7_ILi1EEESI_SI_EEESC_SE_Li256ELb1ELb1ELb1ELb0EEENS1_36VarlenDynamicPersistentTileSchedulerILi128ELi64ELi256ELi256ELb1ELb1ELb0ELb0ELb1ELb1EEEEEEEEEvNT_6ParamsE,@"STO_CUDA_ENTRY STV_DEFAULT"
_ZN7cutlass13device_kernelIN5flash19enable_sm80_to_sm89INS1_16FlashAttnFwdSm80INS1_25CollectiveMainloopFwdSm80ILi8ELi2ELb0EN4cute5tupleIJNS5_1CILi128EEENS7_ILi64EEENS7_ILi192EEEEEELi192ENS_10bfloat16_tEfNS_4arch4Sm80ELb0ELb0ELb1ELb1ELb0ELb0ELb1ELb1EEENS1_21CollectiveEpilogueFwdINS6_IJS8_SA_S9_EEENS6_IJNS7_ILi1EEESI_SI_EEESC_SE_Li256ELb1ELb1ELb1ELb0EEENS1_36VarlenDynamicPersistentTileSchedulerILi128ELi64ELi256ELi256ELb1ELb1ELb0ELb0ELb1ELb1EEEEEEEEEvNT_6ParamsE:
[----:B------:R-:W-:Y:S01]  /*0000*/  LDC R1, c[0x0][0x37c] ;  /* 0x0000df00ff017b82 */ /* 0x000fe20000000800 */
[----:B------:R-:W-:Y:S05]  /*0010*/  EXIT ;  /* 0x000000000000794d */ /* 0x000fea0003800000 */
.L_x_10:
        /* <DEDUP_REMOVED lines=14> */
.L_x_28:


//--------------------- .text._ZN7cutlass13device_kernelIN5flash19enable_sm80_to_sm89INS1_16FlashAttnFwdSm80INS1_25CollectiveMainloopFwdSm80ILi8ELi2ELb0EN4cute5tupleIJNS5_1CILi128EEENS7_ILi64EEENS7_ILi192EEEEEELi192ENS_10bfloat16_tEfNS_4arch4Sm80ELb0ELb0ELb1ELb1ELb0ELb1ELb1ELb1EEENS1_21CollectiveEpilogueFwdINS6_IJS8_SA_S9_EEENS6_IJNS7_ILi1EEESI_SI_EEESC_SE_Li256ELb1ELb1ELb1ELb0EEENS1_36VarlenDynamicPersistentTileSchedulerILi128ELi64ELi256ELi256ELb1ELb1ELb0ELb0ELb1ELb1EEEEEEEEEvNT_6ParamsE --------------------------
	.section	.text._ZN7cutlass13device_kernelIN5flash19enable_sm80_to_sm89INS1_16FlashAttnFwdSm80INS1_25CollectiveMainloopFwdSm80ILi8ELi2ELb0EN4cute5tupleIJNS5_1CILi128EEENS7_ILi64EEENS7_ILi192EEEEEELi192ENS_10bfloat16_tEfNS_4arch4Sm80ELb0ELb0ELb1ELb1ELb0ELb1ELb1ELb1EEENS1_21CollectiveEpilogueFwdINS6_IJS8_SA_S9_EEENS6_IJNS7_ILi1EEESI_SI_EEESC_SE_Li256ELb1ELb1ELb1ELb0EEENS1_36VarlenDynamicPersistentTileSchedulerILi128ELi64ELi256ELi256ELb1ELb1ELb0ELb0ELb1ELb1EEEEEEEEEvNT_6ParamsE,"ax",@progbits
	.align	128
.text._ZN7cutlass13device_kernelIN5flash19enable_sm80_to_sm89INS1_16FlashAttnFwdSm80INS1_25CollectiveMainloopFwdSm80ILi8ELi2ELb0EN4cute5tupleIJNS5_1CILi128EEENS7_ILi64EEENS7_ILi192EEEEEELi192ENS_10bfloat16_tEfNS_4arch4Sm80ELb0ELb0ELb1ELb1ELb0ELb1ELb1ELb1EEENS1_21CollectiveEpilogueFwdINS6_IJS8_SA_S9_EEENS6_IJNS7_ILi1EEESI_SI_EEESC_SE_Li256ELb1ELb1ELb1ELb0EEENS1_36VarlenDynamicPersistentTileSchedulerILi128ELi64ELi256ELi256ELb1ELb1ELb0ELb0ELb1ELb1EEEEEEEEEvNT_6ParamsE:
        .type           _ZN7cutlass13device_kernelIN5flash19enable_sm80_to_sm89INS1_16FlashAttnFwdSm80INS1_25CollectiveMainloopFwdSm80ILi8ELi2ELb0EN4cute5tupleIJNS5_1CILi128EEENS7_ILi64EEENS7_ILi192EEEEEELi192ENS_10bfloat16_tEfNS_4arch4Sm80ELb0ELb0ELb1ELb1ELb0ELb1ELb1ELb1EEENS1_21CollectiveEpilogueFwdINS6_IJS8_SA_S9_EEENS6_IJNS7_ILi1EEESI_SI_EEESC_SE_Li256ELb1ELb1ELb1ELb0EEENS1_36VarlenDynamicPersistentTileSchedulerILi128ELi64ELi256ELi256ELb1ELb1ELb0ELb0ELb1ELb1EEEEEEEEEvNT_6ParamsE,@function
        .size           _ZN7cutlass13device_kernelIN5flash19enable_sm80_to_sm89INS1_16FlashAttnFwdSm80INS1_25CollectiveMainloopFwdSm80ILi8ELi2ELb0EN4cute5tupleIJNS5_1CILi128EEENS7_ILi64EEENS7_ILi192EEEEEELi192ENS_10bfloat16_tEfNS_4arch4Sm80ELb0ELb0ELb1ELb1ELb0ELb1ELb1ELb1EEENS1_21CollectiveEpilogueFwdINS6_IJS8_SA_S9_EEENS6_IJNS7_ILi1EEESI_SI_EEESC_SE_Li256ELb1ELb1ELb1ELb0EEENS1_36VarlenDynamicPersistentTileSchedulerILi128ELi64ELi256ELi256ELb1ELb1ELb0ELb0ELb1ELb1EEEEEEEEEvNT_6ParamsE,(.L_x_29 - _ZN7cutlass13device_kernelIN5flash19enable_sm80_to_sm89INS1_16FlashAttnFwdSm80INS1_25CollectiveMainloopFwdSm80ILi8ELi2ELb0EN4cute5tupleIJNS5_1CILi128EEENS7_ILi64EEENS7_ILi192EEEEEELi192ENS_10bfloat16_tEfNS_4arch4Sm80ELb0ELb0ELb1ELb1ELb0ELb1ELb1ELb1EEENS1_21CollectiveEpilogueFwdINS6_IJS8_SA_S9_EEENS6_IJNS7_ILi1EEESI_SI_EEESC_SE_Li256ELb1ELb1ELb1ELb0EEENS1_36VarlenDynamicPersistentTileSchedulerILi128ELi64ELi256ELi256ELb1ELb1ELb0ELb0ELb1ELb1EEEEEEEEEvNT_6ParamsE)
        .other          _ZN7cutlass13device_kernelIN5flash19enable_sm80_to_sm89INS1_16FlashAttnFwdSm80INS1_25CollectiveMainloopFwdSm80ILi8ELi2ELb0EN4cute5tupleIJNS5_1CILi128EEENS7_ILi64EEENS7_ILi192EEEEEELi192ENS_10bfloat16_tEfNS_4arch4Sm80ELb0ELb0ELb1ELb1ELb0ELb1ELb1ELb1EEENS1_21CollectiveEpilogueFwdINS6_IJS8_SA_S9_EEENS6_IJNS7_ILi1EEESI_SI_EEESC_SE_Li256ELb1ELb1ELb1ELb0EEENS1_36VarlenDynamicPersistentTileSchedulerILi128ELi64ELi256ELi256ELb1ELb1ELb0ELb0ELb1ELb1EEEEEEEEEvNT_6ParamsE,@"STO_CUDA_ENTRY STV_DEFAULT"
_ZN7cutlass13device_kernelIN5flash19enable_sm80_to_sm89INS1_16FlashAttnFwdSm80INS1_25CollectiveMainloopFwdSm80ILi8ELi2ELb0EN4cute5tupleIJNS5_1CILi128EEENS7_ILi64EEENS7_ILi192EEEEEELi192ENS_10bfloat16_tEfNS_4arch4Sm80ELb0ELb0ELb1ELb1ELb0ELb1ELb1ELb1EEENS1_21CollectiveEpilogueFwdINS6_IJS8_SA_S9_EEENS6_IJNS7_ILi1EEESI_SI_EEESC_SE_Li256ELb1ELb1ELb1ELb0EEENS1_36VarlenDynamicPersistentTileSchedulerILi128ELi64ELi256ELi256ELb1ELb1ELb0ELb0ELb1ELb1EEEEEEEEEvNT_6ParamsE:
[----:B------:R-:W-:Y:S01]  /*0000*/  LDC R1, c[0x0][0x37c] ;  /* 0x0000df00ff017b82 */ /* 0x000fe20000000800 */
[----:B------:R-:W-:Y:S05]  /*0010*/  EXIT ;  /* 0x000000000000794d */ /* 0x000fea0003800000 */
.L_x_11:
        /* <DEDUP_REMOVED lines=14> */
.L_x_29:


//--------------------- .text._ZN7cutlass13device_kernelIN5flash19enable_sm80_to_sm89INS1_16FlashAttnFwdSm80INS1_25CollectiveMainloopFwdSm80ILi8ELi2ELb0EN4cute5tupleIJNS5_1CILi128EEENS7_ILi64EEENS7_ILi192EEEEEELi192ENS_10bfloat16_tEfNS_4arch4Sm80ELb0ELb1ELb1ELb0ELb0ELb0ELb1ELb1EEENS1_21CollectiveEpilogueFwdINS6_IJS8_SA_S9_EEENS6_IJNS7_ILi1EEESI_SI_EEESC_SE_Li256ELb0ELb1ELb1ELb0EEENS1_19SingleTileSchedulerILb0ELb1ELb1ELi128EEEEEEEEEvNT_6ParamsE --------------------------
	.section	.text._ZN7cutlass13device_kernelIN5flash19enable_sm80_to_sm89INS1_16FlashAttnFwdSm80INS1_25CollectiveMainloopFwdSm80ILi8ELi2ELb0EN4cute5tupleIJNS5_1CILi128EEENS7_ILi64EEENS7_ILi192EEEEEELi192ENS_10bfloat16_tEfNS_4arch4Sm80ELb0ELb1ELb1ELb0ELb0ELb0ELb1ELb1EEENS1_21CollectiveEpilogueFwdINS6_IJS8_SA_S9_EEENS6_IJNS7_ILi1EEESI_SI_EEESC_SE_Li256ELb0ELb1ELb1ELb0EEENS1_19SingleTileSchedulerILb0ELb1ELb1ELi128EEEEEEEEEvNT_6ParamsE,"ax",@progbits
	.align	128
.text._ZN7cutlass13device_kernelIN5flash19enable_sm80_to_sm89INS1_16FlashAttnFwdSm80INS1_25CollectiveMainloopFwdSm80ILi8ELi2ELb0EN4cute5tupleIJNS5_1CILi128EEENS7_ILi64EEENS7_ILi192EEEEEELi192ENS_10bfloat16_tEfNS_4arch4Sm80ELb0ELb1ELb1ELb0ELb0ELb0ELb1ELb1EEENS1_21CollectiveEpilogueFwdINS6_IJS8_SA_S9_EEENS6_IJNS7_ILi1EEESI_SI_EEESC_SE_Li256ELb0ELb1ELb1ELb0EEENS1_19SingleTileSchedulerILb0ELb1ELb1ELi128EEEEEEEEEvNT_6ParamsE:
        .type           _ZN7cutlass13device_kernelIN5flash19enable_sm80_to_sm89INS1_16FlashAttnFwdSm80INS1_25CollectiveMainloopFwdSm80ILi8ELi2ELb0EN4cute5tupleIJNS5_1CILi128EEENS7_ILi64EEENS7_ILi192EEEEEELi192ENS_10bfloat16_tEfNS_4arch4Sm80ELb0ELb1ELb1ELb0ELb0ELb0ELb1ELb1EEENS1_21CollectiveEpilogueFwdINS6_IJS8_SA_S9_EEENS6_IJNS7_ILi1EEESI_SI_EEESC_SE_Li256ELb0ELb1ELb1ELb0EEENS1_19SingleTileSchedulerILb0ELb1ELb1ELi128EEEEEEEEEvNT_6ParamsE,@function
        .size           _ZN7cutlass13device_kernelIN5flash19enable_sm80_to_sm89INS1_16FlashAttnFwdSm80INS1_25CollectiveMainloopFwdSm80ILi8ELi2ELb0EN4cute5tupleIJNS5_1CILi128EEENS7_ILi64EEENS7_ILi192EEEEEELi192ENS_10bfloat16_tEfNS_4arch4Sm80ELb0ELb1ELb1ELb0ELb0ELb0ELb1ELb1EEENS1_21CollectiveEpilogueFwdINS6_IJS8_SA_S9_EEENS6_IJNS7_ILi1EEESI_SI_EEESC_SE_Li256ELb0ELb1ELb1ELb0EEENS1_19SingleTileSchedulerILb0ELb1ELb1ELi128EEEEEEEEEvNT_6ParamsE,(.L_x_30 - _ZN7cutlass13device_kernelIN5flash19enable_sm80_to_sm89INS1_16FlashAttnFwdSm80INS1_25CollectiveMainloopFwdSm80ILi8ELi2ELb0EN4cute5tupleIJNS5_1CILi128EEENS7_ILi64EEENS7_ILi192EEEEEELi192ENS_10bfloat16_tEfNS_4arch4Sm80ELb0ELb1ELb1ELb0ELb0ELb0ELb1ELb1EEENS1_21CollectiveEpilogueFwdINS6_IJS8_SA_S9_EEENS6_IJNS7_ILi1EEESI_SI_EEESC_SE_Li256ELb0ELb1ELb1ELb0EEENS1_19SingleTileSchedulerILb0ELb1ELb1ELi128EEEEEEEEEvNT_6ParamsE)
        .other          _ZN7cutlass13device_kernelIN5flash19enable_sm80_to_sm89INS1_16FlashAttnFwdSm80INS1_25CollectiveMainloopFwdSm80ILi8ELi2ELb0EN4cute5tupleIJNS5_1CILi128EEENS7_ILi64EEENS7_ILi192EEEEEELi192ENS_10bfloat16_tEfNS_4arch4Sm80ELb0ELb1ELb1ELb0ELb0ELb0ELb1ELb1EEENS1_21CollectiveEpilogueFwdINS6_IJS8_SA_S9_EEENS6_IJNS7_ILi1EEESI_SI_EEESC_SE_Li256ELb0ELb1ELb1ELb0EEENS1_19SingleTileSchedulerILb0ELb1ELb1ELi128EEEEEEEEEvNT_6ParamsE,@"STO_CUDA_ENTRY STV_DEFAULT"
_ZN7cutlass13device_kernelIN5flash19enable_sm80_to_sm89INS1_16FlashAttnFwdSm80INS1_25CollectiveMainloopFwdSm80ILi8ELi2ELb0EN4cute5tupleIJNS5_1CILi128EEENS7_ILi64EEENS7_ILi192EEEEEELi192ENS_10bfloat16_tEfNS_4arch4Sm80ELb0ELb1ELb1ELb0ELb0ELb0ELb1ELb1EEENS1_21CollectiveEpilogueFwdINS6_IJS8_SA_S9_EEENS6_IJNS7_ILi1EEESI_SI_EEESC_SE_Li256ELb0ELb1ELb1ELb0EEENS1_19SingleTileSchedulerILb0ELb1ELb1ELi128EEEEEEEEEvNT_6ParamsE:
[----:B------:R-:W-:Y:S01]  /*0000*/  LDC R1, c[0x0][0x37c] ;  /* 0x0000df00ff017b82 */ /* 0x000fe20000000800 */
[----:B------:R-:W-:Y:S05]  /*0010*/  EXIT ;  /* 0x000000000000794d */ /* 0x000fea0003800000 */
.L_x_12:
        /* <DEDUP_REMOVED lines=14> */
.L_x_30:


//--------------------- .text._ZN7cutlass13device_kernelIN5flash19enable_sm80_to_sm89INS1_16FlashAttnFwdSm80INS1_25CollectiveMainloopFwdSm80ILi8ELi2ELb0EN4cute5tupleIJNS5_1CILi128EEENS7_ILi64EEENS7_ILi192EEEEEELi192ENS_10bfloat16_tEfNS_4arch4Sm80ELb0ELb1ELb1ELb1ELb0ELb0ELb1ELb1EEENS1_21CollectiveEpilogueFwdINS6_IJS8_SA_S9_EEENS6_IJNS7_ILi1EEESI_SI_EEESC_SE_Li256ELb1ELb1ELb1ELb0EEENS1_36VarlenDynamicPersistentTileSchedulerILi128ELi64ELi256ELi256ELb1ELb1ELb0ELb1ELb0ELb1EEEEEEEEEvNT_6ParamsE --------------------------
	.section	.text._ZN7cutlass13device_kernelIN5flash19enable_sm80_to_sm89INS1_16FlashAttnFwdSm80INS1_25CollectiveMainloopFwdSm80ILi8ELi2ELb0EN4cute5tupleIJNS5_1CILi128EEENS7_ILi64EEENS7_ILi192EEEEEELi192ENS_10bfloat16_tEfNS_4arch4Sm80ELb0ELb1ELb1ELb1ELb0ELb0ELb1ELb1EEENS1_21CollectiveEpilogueFwdINS6_IJS8_SA_S9_EEENS6_IJNS7_ILi1EEESI_SI_EEESC_SE_Li256ELb1ELb1ELb1ELb0EEENS1_36VarlenDynamicPersistentTileSchedulerILi128ELi64ELi256ELi256ELb1ELb1ELb0ELb1ELb0ELb1EEEEEEEEEvNT_6ParamsE,"ax",@progbits
	.align	128
.text._ZN7cutlass13device_kernelIN5flash19enable_sm80_to_sm89INS1_16FlashAttnFwdSm80INS1_25CollectiveMainloopFwdSm80ILi8ELi2ELb0EN4cute5tupleIJNS5_1CILi128EEENS7_ILi64EEENS7_ILi192EEEEEELi192ENS_10bfloat16_tEfNS_4arch4Sm80ELb0ELb1ELb1ELb1ELb0ELb0ELb1ELb1EEENS1_21CollectiveEpilogueFwdINS6_IJS8_SA_S9_EEENS6_IJNS7_ILi1EEESI_SI_EEESC_SE_Li256ELb1ELb1ELb1ELb0EEENS1_36VarlenDynamicPersistentTileSchedulerILi128ELi64ELi256ELi256ELb1ELb1ELb0ELb1ELb0ELb1EEEEEEEEEvNT_6ParamsE:
        .type           _ZN7cutlass13device_kernelIN5flash19enable_sm80_to_sm89INS1_16FlashAttnFwdSm80INS1_25CollectiveMainloopFwdSm80ILi8ELi2ELb0EN4cute5tupleIJNS5_1CILi128EEENS7_ILi64EEENS7_ILi192EEEEEELi192ENS_10bfloat16_tEfNS_4arch4Sm80ELb0ELb1ELb1ELb1ELb0ELb0ELb1ELb1EEENS1_21CollectiveEpilogueFwdINS6_IJS8_SA_S9_EEENS6_IJNS7_ILi1EEESI_SI_EEESC_SE_Li256ELb1ELb1ELb1ELb0EEENS1_36VarlenDynamicPersistentTileSchedulerILi128ELi64ELi256ELi256ELb1ELb1ELb0ELb1ELb0ELb1EEEEEEEEEvNT_6ParamsE,@function
        .size           _ZN7cutlass13device_kernelIN5flash19enable_sm80_to_sm89INS1_16FlashAttnFwdSm80INS1_25CollectiveMainloopFwdSm80ILi8ELi2ELb0EN4cute5tupleIJNS5_1CILi128EEENS7_ILi64EEENS7_ILi192EEEEEELi192ENS_10bfloat16_tEfNS_4arch4Sm80ELb0ELb1ELb1ELb1ELb0ELb0ELb1ELb1EEENS1_21CollectiveEpilogueFwdINS6_IJS8_SA_S9_EEENS6_IJNS7_ILi1EEESI_SI_EEESC_SE_Li256ELb1ELb1ELb1ELb0EEENS1_36VarlenDynamicPersistentTileSchedulerILi128ELi64ELi256ELi256ELb1ELb1ELb0ELb1ELb0ELb1EEEEEEEEEvNT_6ParamsE,(.L_x_31 - _ZN7cutlass13device_kernelIN5flash19enable_sm80_to_sm89INS1_16FlashAttnFwdSm80INS1_25CollectiveMainloopFwdSm80ILi8ELi2ELb0EN4cute5tupleIJNS5_1CILi128EEENS7_ILi64EEENS7_ILi192EEEEEELi192ENS_10bfloat16_tEfNS_4arch4Sm80ELb0ELb1ELb1ELb1ELb0ELb0ELb1ELb1EEENS1_21CollectiveEpilogueFwdINS6_IJS8_SA_S9_EEENS6_IJNS7_ILi1EEESI_SI_EEESC_SE_Li256ELb1ELb1ELb1ELb0EEENS1_36VarlenDynamicPersistentTileSchedulerILi128ELi64ELi256ELi256ELb1ELb1ELb0ELb1ELb0ELb1EEEEEEEEEvNT_6ParamsE)
        .other          _ZN7cutlass13device_kernelIN5flash19enable_sm80_to_sm89INS1_16FlashAttnFwdSm80INS1_25CollectiveMainloopFwdSm80ILi8ELi2ELb0EN4cute5tupleIJNS5_1CILi128EEENS7_ILi64EEENS7_ILi192EEEEEELi192ENS_10bfloat16_tEfNS_4arch4Sm80ELb0ELb1ELb1ELb1ELb0ELb0ELb1ELb1EEENS1_21CollectiveEpilogueFwdINS6_IJS8_SA_S9_EEENS6_IJNS7_ILi1EEESI_SI_EEESC_SE_Li256ELb1ELb1ELb1ELb0EEENS1_36VarlenDynamicPersistentTileSchedulerILi128ELi64ELi256ELi256ELb1ELb1ELb0ELb1ELb0ELb1EEEEEEEEEvNT_6ParamsE,@"STO_CUDA_ENTRY STV_DEFAULT"
_ZN7cutlass13device_kernelIN5flash19enable_sm80_to_sm89INS1_16FlashAttnFwdSm80INS1_25CollectiveMainloopFwdSm80ILi8ELi2ELb0EN4cute5tupleIJNS5_1CILi128EEENS7_ILi64EEENS7_ILi192EEEEEELi192ENS_10bfloat16_tEfNS_4arch4Sm80ELb0ELb1ELb1ELb1ELb0ELb0ELb1ELb1EEENS1_21CollectiveEpilogueFwdINS6_IJS8_SA_S9_EEENS6_IJNS7_ILi1EEESI_SI_EEESC_SE_Li256ELb1ELb1ELb1ELb0EEENS1_36VarlenDynamicPersistentTileSchedulerILi128ELi64ELi256ELi256ELb1ELb1ELb0ELb1ELb0ELb1EEEEEEEEEvNT_6ParamsE:
[----:B------:R-:W-:Y:S01]  /*0000*/  LDC R1, c[0x0][0x37c] ;  /* 0x0000df00ff017b82 */ /* 0x000fe20000000800 */
[----:B------:R-:W-:Y:S05]  /*0010*/  EXIT ;  /* 0x000000000000794d */ /* 0x000fea0003800000 */
.L_x_13:
        /* <DEDUP_REMOVED lines=14> */
.L_x_31:


//--------------------- .text._ZN7cutlass13device_kernelIN5flash19enable_sm80_to_sm89INS1_16FlashAttnFwdSm80INS1_25CollectiveMainloopFwdSm80ILi8ELi2ELb0EN4cute5tupleIJNS5_1CILi128EEENS7_ILi64EEENS7_ILi192EEEEEELi192ENS_10bfloat16_tEfNS_4arch4Sm80ELb0ELb1ELb1ELb1ELb0ELb1ELb1ELb1EEENS1_21CollectiveEpilogueFwdINS6_IJS8_SA_S9_EEENS6_IJNS7_ILi1EEESI_SI_EEESC_SE_Li256ELb1ELb1ELb1ELb0EEENS1_36VarlenDynamicPersistentTileSchedulerILi128ELi64ELi256ELi256ELb1ELb1ELb0ELb1ELb0ELb1EEEEEEEEEvNT_6ParamsE --------------------------
	.section	.text._ZN7cutlass13device_kernelIN5flash19enable_sm80_to_sm89INS1_16FlashAttnFwdSm80INS1_25CollectiveMainloopFwdSm80ILi8ELi2ELb0EN4cute5tupleIJNS5_1CILi128EEENS7_ILi64EEENS7_ILi192EEEEEELi192ENS_10bfloat16_tEfNS_4arch4Sm80ELb0ELb1ELb1ELb1ELb0ELb1ELb1ELb1EEENS1_21CollectiveEpilogueFwdINS6_IJS8_SA_S9_EEENS6_IJNS7_ILi1EEESI_SI_EEESC_SE_Li256ELb1ELb1ELb1ELb0EEENS1_36VarlenDynamicPersistentTileSchedulerILi128ELi64ELi256ELi256ELb1ELb1ELb0ELb1ELb0ELb1EEEEEEEEEvNT_6ParamsE,"ax",@progbits
	.align	128
.text._ZN7cutlass13device_kernelIN5flash19enable_sm80_to_sm89INS1_16FlashAttnFwdSm80INS1_25CollectiveMainloopFwdSm80ILi8ELi2ELb0EN4cute5tupleIJNS5_1CILi128EEENS7_ILi64EEENS7_ILi192EEEEEELi192ENS_10bfloat16_tEfNS_4arch4Sm80ELb0ELb1ELb1ELb1ELb0ELb1ELb1ELb1EEENS1_21CollectiveEpilogueFwdINS6_IJS8_SA_S9_EEENS6_IJNS7_ILi1EEESI_SI_EEESC_SE_Li256ELb1ELb1ELb1ELb0EEENS1_36VarlenDynamicPersistentTileSchedulerILi128ELi64ELi256ELi256ELb1ELb1ELb0ELb1ELb0ELb1EEEEEEEEEvNT_6ParamsE:
        .type           _ZN7cutlass13device_kernelIN5flash19enable_sm80_to_sm89INS1_16FlashAttnFwdSm80INS1_25CollectiveMainloopFwdSm80ILi8ELi2ELb0EN4cute5tupleIJNS5_1CILi128EEENS7_ILi64EEENS7_ILi192EEEEEELi192ENS_10bfloat16_tEfNS_4arch4Sm80ELb0ELb1ELb1ELb1ELb0ELb1ELb1ELb1EEENS1_21CollectiveEpilogueFwdINS6_IJS8_SA_S9_EEENS6_IJNS7_ILi1EEESI_SI_EEESC_SE_Li256ELb1ELb1ELb1ELb0EEENS1_36VarlenDynamicPersistentTileSchedulerILi128ELi64ELi256ELi256ELb1ELb1ELb0ELb1ELb0ELb1EEEEEEEEEvNT_6ParamsE,@function
        .size           _ZN7cutlass13device_kernelIN5flash19enable_sm80_to_sm89INS1_16FlashAttnFwdSm80INS1_25CollectiveMainloopFwdSm80ILi8ELi2ELb0EN4cute5tupleIJNS5_1CILi128EEENS7_ILi64EEENS7_ILi192EEEEEELi192ENS_10bfloat16_tEfNS_4arch4Sm80ELb0ELb1ELb1ELb1ELb0ELb1ELb1ELb1EEENS1_21CollectiveEpilogueFwdINS6_IJS8_SA_S9_EEENS6_IJNS7_ILi1EEESI_SI_EEESC_SE_Li256ELb1ELb1ELb1ELb0EEENS1_36VarlenDynamicPersistentTileSchedulerILi128ELi64ELi256ELi256ELb1ELb1ELb0ELb1ELb0ELb1EEEEEEEEEvNT_6ParamsE,(.L_x_32 - _ZN7cutlass13device_kernelIN5flash19enable_sm80_to_sm89INS1_16FlashAttnFwdSm80INS1_25CollectiveMainloopFwdSm80ILi8ELi2ELb0EN4cute5tupleIJNS5_1CILi128EEENS7_ILi64EEENS7_ILi192EEEEEELi192ENS_10bfloat16_tEfNS_4arch4Sm80ELb0ELb1ELb1ELb1ELb0ELb1ELb1ELb1EEENS1_21CollectiveEpilogueFwdINS6_IJS8_SA_S9_EEENS6_IJNS7_ILi1EEESI_SI_EEESC_SE_Li256ELb1ELb1ELb1ELb0EEENS1_36VarlenDynamicPersistentTileSchedulerILi128ELi64ELi256ELi256ELb1ELb1ELb0ELb1ELb0ELb1EEEEEEEEEvNT_6ParamsE)
        .other          _ZN7cutlass13device_kernelIN5flash19enable_sm80_to_sm89INS1_16FlashAttnFwdSm80INS1_25CollectiveMainloopFwdSm80ILi8ELi2ELb0EN4cute5tupleIJNS5_1CILi128EEENS7_ILi64EEENS7_ILi192EEEEEELi192ENS_10bfloat16_tEfNS_4arch4Sm80ELb0ELb1ELb1ELb1ELb0ELb1ELb1ELb1EEENS1_21CollectiveEpilogueFwdINS6_IJS8_SA_S9_EEENS6_IJNS7_ILi1EEESI_SI_EEESC_SE_Li256ELb1ELb1ELb1ELb0EEENS1_36VarlenDynamicPersistentTileSchedulerILi128ELi64ELi256ELi256ELb1ELb1ELb0ELb1ELb0ELb1EEEEEEEEEvNT_6ParamsE,@"STO_CUDA_ENTRY STV_DEFAULT"
_ZN7cutlass13device_kernelIN5flash19enable_sm80_to_sm89INS1_16FlashAttnFwdSm80INS1_25CollectiveMainloopFwdSm80ILi8ELi2ELb0EN4cute5tupleIJNS5_1CILi128EEENS7_ILi64EEENS7_ILi192EEEEEELi192ENS_10bfloat16_tEfNS_4arch4Sm80ELb0ELb1ELb1ELb1ELb0ELb1ELb1ELb1EEENS1_21CollectiveEpilogueFwdINS6_IJS8_SA_S9_EEENS6_IJNS7_ILi1EEESI_SI_EEESC_SE_Li256ELb1ELb1ELb1ELb0EEENS1_36VarlenDynamicPersistentTileSchedulerILi128ELi64ELi256ELi256ELb1ELb1ELb0ELb1ELb0ELb1EEEEEEEEEvNT_6ParamsE:
[----:B------:R-:W-:Y:S01]  /*0000*/  LDC R1, c[0x0][0x37c] ;  /* 0x0000df00ff017b82 */ /* 0x000fe20000000800 */
[----:B------:R-:W-:Y:S05]  /*0010*/  EXIT ;  /* 0x000000000000794d */ /* 0x000fea0003800000 */
.L_x_14:
        /* <DEDUP_REMOVED lines=14> */
.L_x_32:


//--------------------- .text._ZN7cutlass13device_kernelIN5flash19enable_sm80_to_sm89INS1_16FlashAttnFwdSm80INS1_25CollectiveMainloopFwdSm80ILi8ELi2ELb1EN4cute5tupleIJNS5_1CILi128EEENS7_ILi96EEENS7_ILi192EEEEEELi192ENS_10bfloat16_tEfNS_4arch4Sm80ELb1ELb0ELb1ELb0ELb0ELb0ELb1ELb1EEENS1_21CollectiveEpilogueFwdINS6_IJS8_SA_S9_EEENS6_IJNS7_ILi1EEESI_SI_EEESC_SE_Li256ELb0ELb1ELb1ELb0EEENS1_30DynamicPersistentTileSchedulerILi256ELi256ELb1ELb1ELb0EEEEEEEEEvNT_6ParamsE --------------------------
	.section	.text._ZN7cutlass13device_kernelIN5flash19enable_sm80_to_sm89INS1_16FlashAttnFwdSm80INS1_25CollectiveMainloopFwdSm80ILi8ELi2ELb1EN4cute5tupleIJNS5_1CILi128EEENS7_ILi96EEENS7_ILi192EEEEEELi192ENS_10bfloat16_tEfNS_4arch4Sm80ELb1ELb0ELb1ELb0ELb0ELb0ELb1ELb1EEENS1_21CollectiveEpilogueFwdINS6_IJS8_SA_S9_EEENS6_IJNS7_ILi1EEESI_SI_EEESC_SE_Li256ELb0ELb1ELb1ELb0EEENS1_30DynamicPersistentTileSchedulerILi256ELi256ELb1ELb1ELb0EEEEEEEEEvNT_6ParamsE,"ax",@progbits
	.align	128
.text._ZN7cutlass13device_kernelIN5flash19enable_sm80_to_sm89INS1_16FlashAttnFwdSm80INS1_25CollectiveMainloopFwdSm80ILi8ELi2ELb1EN4cute5tupleIJNS5_1CILi128EEENS7_ILi96EEENS7_ILi192EEEEEELi192ENS_10bfloat16_tEfNS_4arch4Sm80ELb1ELb0ELb1ELb0ELb0ELb0ELb1ELb1EEENS1_21CollectiveEpilogueFwdINS6_IJS8_SA_S9_EEENS6_IJNS7_ILi1EEESI_SI_EEESC_SE_Li256ELb0ELb1ELb1ELb0EEENS1_30DynamicPersistentTileSchedulerILi256ELi256ELb1ELb1ELb0EEEEEEEEEvNT_6ParamsE:
        .type           _ZN7cutlass13device_kernelIN5flash19enable_sm80_to_sm89INS1_16FlashAttnFwdSm80INS1_25CollectiveMainloopFwdSm80ILi8ELi2ELb1EN4cute5tupleIJNS5_1CILi128EEENS7_ILi96EEENS7_ILi192EEEEEELi192ENS_10bfloat16_tEfNS_4arch4Sm80ELb1ELb0ELb1ELb0ELb0ELb0ELb1ELb1EEENS1_21CollectiveEpilogueFwdINS6_IJS8_SA_S9_EEENS6_IJNS7_ILi1EEESI_SI_EEESC_SE_Li256ELb0ELb1ELb1ELb0EEENS1_30DynamicPersistentTileSchedulerILi256ELi256ELb1ELb1ELb0EEEEEEEEEvNT_6ParamsE,@function
        .size           _ZN7cutlass13device_kernelIN5flash19enable_sm80_to_sm89INS1_16FlashAttnFwdSm80INS1_25CollectiveMainloopFwdSm80ILi8ELi2ELb1EN4cute5tupleIJNS5_1CILi128EEENS7_ILi96EEENS7_ILi192EEEEEELi192ENS_10bfloat16_tEfNS_4arch4Sm80ELb1ELb0ELb1ELb0ELb0ELb0ELb1ELb1EEENS1_21CollectiveEpilogueFwdINS6_IJS8_SA_S9_EEENS6_IJNS7_ILi1EEESI_SI_EEESC_SE_Li256ELb0ELb1ELb1ELb0EEENS1_30DynamicPersistentTileSchedulerILi256ELi256ELb1ELb1ELb0EEEEEEEEEvNT_6ParamsE,(.L_x_33 - _ZN7cutlass13device_kernelIN5flash19enable_sm80_to_sm89INS1_16FlashAttnFwdSm80INS1_25CollectiveMainloopFwdSm80ILi8ELi2ELb1EN4cute5tupleIJNS5_1CILi128EEENS7_ILi96EEENS7_ILi192EEEEEELi192ENS_10bfloat16_tEfNS_4arch4Sm80ELb1ELb0ELb1ELb0ELb0ELb0ELb1ELb1EEENS1_21CollectiveEpilogueFwdINS6_IJS8_SA_S9_EEENS6_IJNS7_ILi1EEESI_SI_EEESC_SE_Li256ELb0ELb1ELb1ELb0EEENS1_30DynamicPersistentTileSchedulerILi256ELi256ELb1ELb1ELb0EEEEEEEEEvNT_6ParamsE)
        .other          _ZN7cutlass13device_kernelIN5flash19enable_sm80_to_sm89INS1_16FlashAttnFwdSm80INS1_25CollectiveMainloopFwdSm80ILi8ELi2ELb1EN4cute5tupleIJNS5_1CILi128EEENS7_ILi96EEENS7_ILi192EEEEEELi192ENS_10bfloat16_tEfNS_4arch4Sm80ELb1ELb0ELb1ELb0ELb0ELb0ELb1ELb1EEENS1_21CollectiveEpilogueFwdINS6_IJS8_SA_S9_EEENS6_IJNS7_ILi1EEESI_SI_EEESC_SE_Li256ELb0ELb1ELb1ELb0EEENS1_30DynamicPersistentTileSchedulerILi256ELi256ELb1ELb1ELb0EEEEEEEEEvNT_6ParamsE,@"STO_CUDA_ENTRY STV_DEFAULT"
_ZN7cutlass13device_kernelIN5flash19enable_sm80_to_sm89INS1_16FlashAttnFwdSm80INS1_25CollectiveMainloopFwdSm80ILi8ELi2ELb1EN4cute5tupleIJNS5_1CILi128EEENS7_ILi96EEENS7_ILi192EEEEEELi192ENS_10bfloat16_tEfNS_4arch4Sm80ELb1ELb0ELb1ELb0ELb0ELb0ELb1ELb1EEENS1_21CollectiveEpilogueFwdINS6_IJS8_SA_S9_EEENS6_IJNS7_ILi1EEESI_SI_EEESC_SE_Li256ELb0ELb1ELb1ELb0EEENS1_30DynamicPersistentTileSchedulerILi256ELi256ELb1ELb1ELb0EEEEEEEEEvNT_6ParamsE:
[----:B------:R-:W-:Y:S01]  /*0000*/  LDC R1, c[0x0][0x37c] ;  /* 0x0000df00ff017b82 */ /* 0x000fe20000000800 */
[----:B------:R-:W-:Y:S05]  /*0010*/  EXIT ;  /* 0x000000000000794d */ /* 0x000fea0003800000 */
.L_x_15:
        /* <DEDUP_REMOVED lines=14> */
.L_x_33:


//--------------------- .text._ZN7cutlass13device_kernelIN5flash19enable_sm80_to_sm89INS1_16FlashAttnFwdSm80INS1_25CollectiveMainloopFwdSm80ILi8ELi2ELb0EN4cute5tupleIJNS5_1CILi128EEENS7_ILi64EEENS7_ILi192EEEEEELi192ENS_10bfloat16_tEfNS_4arch4Sm80ELb1ELb0ELb1ELb1ELb0ELb0ELb1ELb1EEENS1_21CollectiveEpilogueFwdINS6_IJS8_SA_S9_EEENS6_IJNS7_ILi1EEESI_SI_EEESC_SE_Li256ELb1ELb1ELb1ELb0EEENS1_36VarlenDynamicPersistentTileSchedulerILi128ELi64ELi256ELi256ELb1ELb1ELb0ELb1ELb1ELb1EEEEEEEEEvNT_6ParamsE --------------------------
	.section	.text._ZN7cutlass13device_kernelIN5flash19enable_sm80_to_sm89INS1_16FlashAttnFwdSm80INS1_25CollectiveMainloopFwdSm80ILi8ELi2ELb0EN4cute5tupleIJNS5_1CILi128EEENS7_ILi64EEENS7_ILi192EEEEEELi192ENS_10bfloat16_tEfNS_4arch4Sm80ELb1ELb0ELb1ELb1ELb0ELb0ELb1ELb1EEENS1_21CollectiveEpilogueFwdINS6_IJS8_SA_S9_EEENS6_IJNS7_ILi1EEESI_SI_EEESC_SE_Li256ELb1ELb1ELb1ELb0EEENS1_36VarlenDynamicPersistentTileSchedulerILi128ELi64ELi256ELi256ELb1ELb1ELb0ELb1ELb1ELb1EEEEEEEEEvNT_6ParamsE,"ax",@progbits
	.align	128
.text._ZN7cutlass13device_kernelIN5flash19enable_sm80_to_sm89INS1_16FlashAttnFwdSm80INS1_25CollectiveMainloopFwdSm80ILi8ELi2ELb0EN4cute5tupleIJNS5_1CILi128EEENS7_ILi64EEENS7_ILi192EEEEEELi192ENS_10bfloat16_tEfNS_4arch4Sm80ELb1ELb0ELb1ELb1ELb0ELb0ELb1ELb1EEENS1_21CollectiveEpilogueFwdINS6_IJS8_SA_S9_EEENS6_IJNS7_ILi1EEESI_SI_EEESC_SE_Li256ELb1ELb1ELb1ELb0EEENS1_36VarlenDynamicPersistentTileSchedulerILi128ELi64ELi256ELi256ELb1ELb1ELb0ELb1ELb1ELb1EEEEEEEEEvNT_6ParamsE:
        .type           _ZN7cutlass13device_kernelIN5flash19enable_sm80_to_sm89INS1_16FlashAttnFwdSm80INS1_25CollectiveMainloopFwdSm80ILi8ELi2ELb0EN4cute5tupleIJNS5_1CILi128EEENS7_ILi64EEENS7_ILi192EEEEEELi192ENS_10bfloat16_tEfNS_4arch4Sm80ELb1ELb0ELb1ELb1ELb0ELb0ELb1ELb1EEENS1_21CollectiveEpilogueFwdINS6_IJS8_SA_S9_EEENS6_IJNS7_ILi1EEESI_SI_EEESC_SE_Li256ELb1ELb1ELb1ELb0EEENS1_36VarlenDynamicPersistentTileSchedulerILi128ELi64ELi256ELi256ELb1ELb1ELb0ELb1ELb1ELb1EEEEEEEEEvNT_6ParamsE,@function
        .size           _ZN7cutlass13device_kernelIN5flash19enable_sm80_to_sm89INS1_16FlashAttnFwdSm80INS1_25CollectiveMainloopFwdSm80ILi8ELi2ELb0EN4cute5tupleIJNS5_1CILi128EEENS7_ILi64EEENS7_ILi192EEEEEELi192ENS_10bfloat16_tEfNS_4arch4Sm80ELb1ELb0ELb1ELb1ELb0ELb0ELb1ELb1EEENS1_21CollectiveEpilogueFwdINS6_IJS8_SA_S9_EEENS6_IJNS7_ILi1EEESI_SI_EEESC_SE_Li256ELb1ELb1ELb1ELb0EEENS1_36VarlenDynamicPersistentTileSchedulerILi128ELi64ELi256ELi256ELb1ELb1ELb0ELb1ELb1ELb1EEEEEEEEEvNT_6ParamsE,(.L_x_34 - _ZN7cutlass13device_kernelIN5flash19enable_sm80_to_sm89INS1_16FlashAttnFwdSm80INS1_25CollectiveMainloopFwdSm80ILi8ELi2ELb0EN4cute5tupleIJNS5_1CILi128EEENS7_ILi64EEENS7_ILi192EEEEEELi192ENS_10bfloat16_tEfNS_4arch4Sm80ELb1ELb0ELb1ELb1ELb0ELb0ELb1ELb1EEENS1_21CollectiveEpilogueFwdINS6_IJS8_SA_S9_EEENS6_IJNS7_ILi1EEESI_SI_EEESC_SE_Li256ELb1ELb1ELb1ELb0EEENS1_36VarlenDynamicPersistentTileSchedulerILi128ELi64ELi256ELi256ELb1ELb1ELb0ELb1ELb1ELb1EEEEEEEEEvNT_6ParamsE)
        .other          _ZN7cutlass13device_kernelIN5flash19enable_sm80_to_sm89INS1_16FlashAttnFwdSm80INS1_25CollectiveMainloopFwdSm80ILi8ELi2ELb0EN4cute5tupleIJNS5_1CILi128EEENS7_ILi64EEENS7_ILi192EEEEEELi192ENS_10bfloat16_tEfNS_4arch4Sm80ELb1ELb0ELb1ELb1ELb0ELb0ELb1ELb1EEENS1_21CollectiveEpilogueFwdINS6_IJS8_SA_S9_EEENS6_IJNS7_ILi1EEESI_SI_EEESC_SE_Li256ELb1ELb1ELb1ELb0EEENS1_36VarlenDynamicPersistentTileSchedulerILi128ELi64ELi256ELi256ELb1ELb1ELb0ELb1ELb1ELb1EEEEEEEEEvNT_6ParamsE,@"STO_CUDA_ENTRY STV_DEFAULT"
_ZN7cutlass13device_kernelIN5flash19enable_sm80_to_sm89INS1_16FlashAttnFwdSm80INS1_25CollectiveMainloopFwdSm80ILi8ELi2ELb0EN4cute5tupleIJNS5_1CILi128EEENS7_ILi64EEENS7_ILi192EEEEEELi192ENS_10bfloat16_tEfNS_4arch4Sm80ELb1ELb0ELb1ELb1ELb0ELb0ELb1ELb1EEENS1_21CollectiveEpilogueFwdINS6_IJS8_SA_S9_EEENS6_IJNS7_ILi1EEESI_SI_EEESC_SE_Li256ELb1ELb1ELb1ELb0EEENS1_36VarlenDynamicPersistentTileSchedulerILi128ELi64ELi256ELi256ELb1ELb1ELb0ELb1ELb1ELb1EEEEEEEEEvNT_6ParamsE:
[----:B------:R-:W-:Y:S01]  /*0000*/  LDC R1, c[0x0][0x37c] ;  /* 0x0000df00ff017b82 */ /* 0x000fe20000000800 */
[----:B------:R-:W-:Y:S05]  /*0010*/  EXIT ;  /* 0x000000000000794d */ /* 0x000fea0003800000 */
.L_x_16:
        /* <DEDUP_REMOVED lines=14> */
.L_x_34:


//--------------------- .text._ZN7cutlass13device_kernelIN5flash19enable_sm80_to_sm89INS1_16FlashAttnFwdSm80INS1_25CollectiveMainloopFwdSm80ILi8ELi2ELb0EN4cute5tupleIJNS5_1CILi128EEENS7_ILi64EEENS7_ILi192EEEEEELi192ENS_10bfloat16_tEfNS_4arch4Sm80ELb1ELb0ELb1ELb1ELb0ELb1ELb1ELb1EEENS1_21CollectiveEpilogueFwdINS6_IJS8_SA_S9_EEENS6_IJNS7_ILi1EEESI_SI_EEESC_SE_Li256ELb1ELb1ELb1ELb0EEENS1_36VarlenDynamicPersistentTileSchedulerILi128ELi64ELi256ELi256ELb1ELb1ELb0ELb1ELb1ELb1EEEEEEEEEvNT_6ParamsE --------------------------
	.section	.text._ZN7cutlass13device_kernelIN5flash19enable_sm80_to_sm89INS1_16FlashAttnFwdSm80INS1_25CollectiveMainloopFwdSm80ILi8ELi2ELb0EN4cute5tupleIJNS5_1CILi128EEENS7_ILi64EEENS7_ILi192EEEEEELi192ENS_10bfloat16_tEfNS_4arch4Sm80ELb1ELb0ELb1ELb1ELb0ELb1ELb1ELb1EEENS1_21CollectiveEpilogueFwdINS6_IJS8_SA_S9_EEENS6_IJNS7_ILi1EEESI_SI_EEESC_SE_Li256ELb1ELb1ELb1ELb0EEENS1_36VarlenDynamicPersistentTileSchedulerILi128ELi64ELi256ELi256ELb1ELb1ELb0ELb1ELb1ELb1EEEEEEEEEvNT_6ParamsE,"ax",@progbits
	.align	128
.text._ZN7cutlass13device_kernelIN5flash19enable_sm80_to_sm89INS1_16FlashAttnFwdSm80INS1_25CollectiveMainloopFwdSm80ILi8ELi2ELb0EN4cute5tupleIJNS5_1CILi128EEENS7_ILi64EEENS7_ILi192EEEEEELi192ENS_10bfloat16_tEfNS_4arch4Sm80ELb1ELb0ELb1ELb1ELb0ELb1ELb1ELb1EEENS1_21CollectiveEpilogueFwdINS6_IJS8_SA_S9_EEENS6_IJNS7_ILi1EEESI_SI_EEESC_SE_Li256ELb1ELb1ELb1ELb0EEENS1_36VarlenDynamicPersistentTileSchedulerILi128ELi64ELi256ELi256ELb1ELb1ELb0ELb1ELb1ELb1EEEEEEEEEvNT_6ParamsE:
        .type           _ZN7cutlass13device_kernelIN5flash19enable_sm80_to_sm89INS1_16FlashAttnFwdSm80INS1_25CollectiveMainloopFwdSm80ILi8ELi2ELb0EN4cute5tupleIJNS5_1CILi128EEENS7_ILi64EEENS7_ILi192EEEEEELi192ENS_10bfloat16_tEfNS_4arch4Sm80ELb1ELb0ELb1ELb1ELb0ELb1ELb1ELb1EEENS1_21CollectiveEpilogueFwdINS6_IJS8_SA_S9_EEENS6_IJNS7_ILi1EEESI_SI_EEESC_SE_Li256ELb1ELb1ELb1ELb0EEENS1_36VarlenDynamicPersistentTileSchedulerILi128ELi64ELi256ELi256ELb1ELb1ELb0ELb1ELb1ELb1EEEEEEEEEvNT_6ParamsE,@function
        .size           _ZN7cutlass13device_kernelIN5flash19enable_sm80_to_sm89INS1_16FlashAttnFwdSm80INS1_25CollectiveMainloopFwdSm80ILi8ELi2ELb0EN4cute5tupleIJNS5_1CILi128EEENS7_ILi64EEENS7_ILi192EEEEEELi192ENS_10bfloat16_tEfNS_4arch4Sm80ELb1ELb0ELb1ELb1ELb0ELb1ELb1ELb1EEENS1_21CollectiveEpilogueFwdINS6_IJS8_SA_S9_EEENS6_IJNS7_ILi1EEESI_SI_EEESC_SE_Li256ELb1ELb1ELb1ELb0EEENS1_36VarlenDynamicPersistentTileSchedulerILi128ELi64ELi256ELi256ELb1ELb1ELb0ELb1ELb1ELb1EEEEEEEEEvNT_6ParamsE,(.L_x_35 - _ZN7cutlass13device_kernelIN5flash19enable_sm80_to_sm89INS1_16FlashAttnFwdSm80INS1_25CollectiveMainloopFwdSm80ILi8ELi2ELb0EN4cute5tupleIJNS5_1CILi128EEENS7_ILi64EEENS7_ILi192EEEEEELi192ENS_10bfloat16_tEfNS_4arch4Sm80ELb1ELb0ELb1ELb1ELb0ELb1ELb1ELb1EEENS1_21CollectiveEpilogueFwdINS6_IJS8_SA_S9_EEENS6_IJNS7_ILi1EEESI_SI_EEESC_SE_Li256ELb1ELb1ELb1ELb0EEENS1_36VarlenDynamicPersistentTileSchedulerILi128ELi64ELi256ELi256ELb1ELb1ELb0ELb1ELb1ELb1EEEEEEEEEvNT_6ParamsE)
        .other          _ZN7cutlass13device_kernelIN5flash19enable_sm80_to_sm89INS1_16FlashAttnFwdSm80INS1_25CollectiveMainloopFwdSm80ILi8ELi2ELb0EN4cute5tupleIJNS5_1CILi128EEENS7_ILi64EEENS7_ILi192EEEEEELi192ENS_10bfloat16_tEfNS_4arch4Sm80ELb1ELb0ELb1ELb1ELb0ELb1ELb1ELb1EEENS1_21CollectiveEpilogueFwdINS6_IJS8_SA_S9_EEENS6_IJNS7_ILi1EEESI_SI_EEESC_SE_Li256ELb1ELb1ELb1ELb0EEENS1_36VarlenDynamicPersistentTileSchedulerILi128ELi64ELi256ELi256ELb1ELb1ELb0ELb1ELb1ELb1EEEEEEEEEvNT_6ParamsE,@"STO_CUDA_ENTRY STV_DEFAULT"
_ZN7cutlass13device_kernelIN5flash19enable_sm80_to_sm89INS1_16FlashAttnFwdSm80INS1_25CollectiveMainloopFwdSm80ILi8ELi2ELb0EN4cute5tupleIJNS5_1CILi128EEENS7_ILi64EEENS7_ILi192EEEEEELi192ENS_10bfloat16_tEfNS_4arch4Sm80ELb1ELb0ELb1ELb1ELb0ELb1ELb1ELb1EEENS1_21CollectiveEpilogueFwdINS6_IJS8_SA_S9_EEENS6_IJNS7_ILi1EEESI_SI_EEESC_SE_Li256ELb1ELb1ELb1ELb0EEENS1_36VarlenDynamicPersistentTileSchedulerILi128ELi64ELi256ELi256ELb1ELb1ELb0ELb1ELb1ELb1EEEEEEEEEvNT_6ParamsE:
[----:B------:R-:W-:Y:S01]  /*0000*/  LDC R1, c[0x0][0x37c] ;  /* 0x0000df00ff017b82 */ /* 0x000fe20000000800 */
[----:B------:R-:W-:Y:S05]  /*0010*/  EXIT ;  /* 0x000000000000794d */ /* 0x000fea0003800000 */
.L_x_17:
        /* <DEDUP_REMOVED lines=14> */
.L_x_35:


//--------------------- .nv.shared.reserved.0     --------------------------
	.section	.nv.shared.reserved.0,"aw",@nobits
	.weak		__nv_reservedSMEM_offset_0_alias
	.size		__nv_reservedSMEM_offset_0_alias, 0, 64
	.other		__nv_reservedSMEM_offset_0_alias,@"STO_CUDA_RESERVED_SHARED STV_DEFAULT"
__nv_reservedSMEM_offset_0_alias:
	.zero		0
	.zero		64


//--------------------- .nv.global                --------------------------
	.section	.nv.global,"aw",@nobits
.nv.global:
	.type		_ZN80_INTERNAL_34422cea_44_flash_fwd_hdim192_bf16_split_softcap_sm80_cu_744032ad_31314cute1_E,@object
	.size		_ZN80_INTERNAL_34422cea_44_flash_fwd_hdim192_bf16_split_softcap_sm80_cu_744032ad_31314cute1_E,(_ZN80_INTERNAL_34422cea_44_flash_fwd_hdim192_bf16_split_softcap_sm80_cu_744032ad_31314cuda3std3__45__cpo6cbeginE - _ZN80_INTERNAL_34422cea_44_flash_fwd_hdim192_bf16_split_softcap_sm80_cu_744032ad_31314cute1_E)
_ZN80_INTERNAL_34422cea_44_flash_fwd_hdim192_bf16_split_softcap_sm80_cu_744032ad_31314cute1_E:
	.zero		1
	.type		_ZN80_INTERNAL_34422cea_44_flash_fwd_hdim192_bf16_split_softcap_sm80_cu_744032ad_31314cuda3std3__45__cpo6cbeginE,@object
	.size		_ZN80_INTERNAL_34422cea_44_flash_fwd_hdim192_bf16_split_softcap_sm80_cu_744032ad_31314cuda3std3__45__cpo6cbeginE,(_ZN80_INTERNAL_34422cea_44_flash_fwd_hdim192_bf16_split_softcap_sm80_cu_744032ad_31314cuda3std3__48in_placeE - _ZN80_INTERNAL_34422cea_44_flash_fwd_hdim192_bf16_split_softcap_sm80_cu_744032ad_31314cuda3std3__45__cpo6cbeginE)
_ZN80_INTERNAL_34422cea_44_flash_fwd_hdim192_bf16_split_softcap_sm80_cu_744032ad_31314cuda3std3__45__cpo6cbeginE:
	.zero		1
	.type		_ZN80_INTERNAL_34422cea_44_flash_fwd_hdim192_bf16_split_softcap_sm80_cu_744032ad_31314cuda3std3__48in_placeE,@object
	.size		_ZN80_INTERNAL_34422cea_44_flash_fwd_hdim192_bf16_split_softcap_sm80_cu_744032ad_31314cuda3std3__48in_placeE,(_ZN80_INTERNAL_34422cea_44_flash_fwd_hdim192_bf16_split_softcap_sm80_cu_744032ad_31314cuda3std6ranges3__45__cpo9iter_moveE - _ZN80_INTERNAL_34422cea_44_flash_fwd_hdim192_bf16_split_softcap_sm80_cu_744032ad_31314cuda3std3__48in_placeE)
_ZN80_INTERNAL_34422cea_44_flash_fwd_hdim192_bf16_split_softcap_sm80_cu_744032ad_31314cuda3std3__48in_placeE:
	.zero		1
	.type		_ZN80_INTERNAL_34422cea_44_flash_fwd_hdim192_bf16_split_softcap_sm80_cu_744032ad_31314cuda3std6ranges3__45__cpo9iter_moveE,@object
	.size		_ZN80_INTERNAL_34422cea_44_flash_fwd_hdim192_bf16_split_softcap_sm80_cu_744032ad_31314cuda3std6ranges3__45__cpo9iter_moveE,(_ZN80_INTERNAL_34422cea_44_flash_fwd_hdim192_bf16_split_softcap_sm80_cu_744032ad_31314cuda3std3__45__cpo5beginE - _ZN80_INTERNAL_34422cea_44_flash_fwd_hdim192_bf16_split_softcap_sm80_cu_744032ad_31314cuda3std6ranges3__45__cpo9iter_moveE)
_ZN80_INTERNAL_34422cea_44_flash_fwd_hdim192_bf16_split_softcap_sm80_cu_744032ad_31314cuda3std6ranges3__45__cpo9iter_moveE:
	.zero		1
	.type		_ZN80_INTERNAL_34422cea_44_flash_fwd_hdim192_bf16_split_softcap_sm80_cu_744032ad_31314cuda3std3__45__cpo5beginE,@object
	.size		_ZN80_INTERNAL_34422cea_44_flash_fwd_hdim192_bf16_split_softcap_sm80_cu_744032ad_31314cuda3std3__45__cpo5beginE,(_ZN80_INTERNAL_34422cea_44_flash_fwd_hdim192_bf16_split_softcap_sm80_cu_744032ad_31314cuda3std3__482_GLOBAL__N__34422cea_44_flash_fwd_hdim192_bf16_split_softcap_sm80_cu_744032ad_31316ignoreE - _ZN80_INTERNAL_34422cea_44_flash_fwd_hdim192_bf16_split_softcap_sm80_cu_744032ad_31314cuda3std3__45__cpo5beginE)
_ZN80_INTERNAL_34422cea_44_flash_fwd_hdim192_bf16_split_softcap_sm80_cu_744032ad_31314cuda3std3__45__cpo5beginE:
	.zero		1
	.type		_ZN80_INTERNAL_34422cea_44_flash_fwd_hdim192_bf16_split_softcap_sm80_cu_744032ad_31314cuda3std3__482_GLOBAL__N__34422cea_44_flash_fwd_hdim192_bf16_split_softcap_sm80_cu_744032ad_31316ignoreE,@object
	.size		_ZN80_INTERNAL_34422cea_44_flash_fwd_hdim192_bf16_split_softcap_sm80_cu_744032ad_31314cuda3std3__482_GLOBAL__N__34422cea_44_flash_fwd_hdim192_bf16_split_softcap_sm80_cu_744032ad_31316ignoreE,(_ZN80_INTERNAL_34422cea_44_flash_fwd_hdim192_bf16_split_softcap_sm80_cu_744032ad_31314cute7productE - _ZN80_INTERNAL_34422cea_44_flash_fwd_hdim192_bf16_split_softcap_sm80_cu_744032ad_31314cuda3std3__482_GLOBAL__N__34422cea_44_flash_fwd_hdim192_bf16_split_softcap_sm80_cu_744032ad_31316ignoreE)
_ZN80_INTERNAL_34422cea_44_flash_fwd_hdim192_bf16_split_softcap_sm80_cu_744032ad_31314cuda3std3__482_GLOBAL__N__34422cea_44_flash_fwd_hdim192_bf16_split_softcap_sm80_cu_744032ad_31316ignoreE:
	.zero		1
	.type		_ZN80_INTERNAL_34422cea_44_flash_fwd_hdim192_bf16_split_softcap_sm80_cu_744032ad_31314cute7productE,@object
	.size		_ZN80_INTERNAL_34422cea_44_flash_fwd_hdim192_bf16_split_softcap_sm80_cu_744032ad_31314cute7productE,(_ZN80_INTERNAL_34422cea_44_flash_fwd_hdim192_bf16_split_softcap_sm80_cu_744032ad_31314cuda3std3__45__cpo3endE - _ZN80_INTERNAL_34422cea_44_flash_fwd_hdim192_bf16_split_softcap_sm80_cu_744032ad_31314cute7productE)
_ZN80_INTERNAL_34422cea_44_flash_fwd_hdim192_bf16_split_softcap_sm80_cu_744032ad_31314cute7productE:
	.zero		1
	.type		_ZN80_INTERNAL_34422cea_44_flash_fwd_hdim192_bf16_split_softcap_sm80_cu_744032ad_31314cuda3std3__45__cpo3endE,@object
	.size		_ZN80_INTERNAL_34422cea_44_flash_fwd_hdim192_bf16_split_softcap_sm80_cu_744032ad_31314cuda3std3__45__cpo3endE,(_ZN80_INTERNAL_34422cea_44_flash_fwd_hdim192_bf16_split_softcap_sm80_cu_744032ad_31314cuda3std3__419piecewise_constructE - _ZN80_INTERNAL_34422cea_44_flash_fwd_hdim192_bf16_split_softcap_sm80_cu_744032ad_31314cuda3std3__45__cpo3endE)
_ZN80_INTERNAL_34422cea_44_flash_fwd_hdim192_bf16_split_softcap_sm80_cu_744032ad_31314cuda3std3__45__cpo3endE:
	.zero		1
	.type		_ZN80_INTERNAL_34422cea_44_flash_fwd_hdim192_bf16_split_softcap_sm80_cu_744032ad_31314cuda3std3__419piecewise_constructE,@object
	.size		_ZN80_INTERNAL_34422cea_44_flash_fwd_hdim192_bf16_split_softcap_sm80_cu_744032ad_31314cuda3std3__419piecewise_constructE,(_ZN80_INTERNAL_34422cea_44_flash_fwd_hdim192_bf16_split_softcap_sm80_cu_744032ad_31314cuda3std3__45__cpo4cendE - _ZN80_INTERNAL_34422cea_44_flash_fwd_hdim192_bf16_split_softcap_sm80_cu_744032ad_31314cuda3std3__419piecewise_constructE)
_ZN80_INTERNAL_34422cea_44_flash_fwd_hdim192_bf16_split_softcap_sm80_cu_744032ad_31314cuda3std3__419piecewise_constructE:
	.zero		1
	.type		_ZN80_INTERNAL_34422cea_44_flash_fwd_hdim192_bf16_split_softcap_sm80_cu_744032ad_31314cuda3std3__45__cpo4cendE,@object
	.size		_ZN80_INTERNAL_34422cea_44_flash_fwd_hdim192_bf16_split_softcap_sm80_cu_744032ad_31314cuda3std3__45__cpo4cendE,(_ZN80_INTERNAL_34422cea_44_flash_fwd_hdim192_bf16_split_softcap_sm80_cu_744032ad_31314cuda3std6ranges3__45__cpo4swapE - _ZN80_INTERNAL_34422cea_44_flash_fwd_hdim192_bf16_split_softcap_sm80_cu_744032ad_31314cuda3std3__45__cpo4cendE)
_ZN80_INTERNAL_34422cea_44_flash_fwd_hdim192_bf16_split_softcap_sm80_cu_744032ad_31314cuda3std3__45__cpo4cendE:
	.zero		1
	.type		_ZN80_INTERNAL_34422cea_44_flash_fwd_hdim192_bf16_split_softcap_sm80_cu_744032ad_31314cuda3std6ranges3__45__cpo4swapE,@object
	.size		_ZN80_INTERNAL_34422cea_44_flash_fwd_hdim192_bf16_split_softcap_sm80_cu_744032ad_31314cuda3std6ranges3__45__cpo4swapE,(.L_7 - _ZN80_INTERNAL_34422cea_44_flash_fwd_hdim192_bf16_split_softcap_sm80_cu_744032ad_31314cuda3std6ranges3__45__cpo4swapE)
_ZN80_INTERNAL_34422cea_44_flash_fwd_hdim192_bf16_split_softcap_sm80_cu_744032ad_31314cuda3std6ranges3__45__cpo4swapE:
	.zero		1
.L_7:


//--------------------- .nv.constant0._ZN7cutlass13device_kernelIN5flash19enable_sm80_to_sm89INS1_16FlashAttnFwdSm80INS1_25CollectiveMainloopFwdSm80ILi8ELi1ELb1EN4cute5tupleIJNS5_1CILi128EEENS7_ILi96EEENS7_ILi192EEEEEELi192ENS_10bfloat16_tEfNS_4arch4Sm80ELb0ELb0ELb1ELb0ELb0ELb0ELb1ELb1EEENS1_21CollectiveEpilogueFwdINS6_IJS8_SA_S9_EEENS6_IJNS7_ILi1EEESI_SI_EEESC_SE_Li256ELb0ELb1ELb1ELb0EEENS1_19SingleTileSchedulerILb0ELb1ELb1ELi128EEEEEEEEEvNT_6ParamsE --------------------------
	.section	.nv.constant0._ZN7cutlass13device_kernelIN5flash19enable_sm80_to_sm89INS1_16FlashAttnFwdSm80INS1_25CollectiveMainloopFwdSm80ILi8ELi1ELb1EN4cute5tupleIJNS5_1CILi128EEENS7_ILi96EEENS7_ILi192EEEEEELi192ENS_10bfloat16_tEfNS_4arch4Sm80ELb0ELb0ELb1ELb0ELb0ELb0ELb1ELb1EEENS1_21CollectiveEpilogueFwdINS6_IJS8_SA_S9_EEENS6_IJNS7_ILi1EEESI_SI_EEESC_SE_Li256ELb0ELb1ELb1ELb0EEENS1_19SingleTileSchedulerILb0ELb1ELb1ELi128EEEEEEEEEvNT_6ParamsE,"a",@progbits
	.sectionflags	@""
	.align	4
.nv.constant0._ZN7cutlass13device_kernelIN5flash19enable_sm80_to_sm89INS1_16FlashAttnFwdSm80INS1_25CollectiveMainloopFwdSm80ILi8ELi1ELb1EN4cute5tupleIJNS5_1CILi128EEENS7_ILi96EEENS7_ILi192EEEEEELi192ENS_10bfloat16_tEfNS_4arch4Sm80ELb0ELb0ELb1ELb0ELb0ELb0ELb1ELb1EEENS1_21CollectiveEpilogueFwdINS6_IJS8_SA_S9_EEENS6_IJNS7_ILi1EEESI_SI_EEESC_SE_Li256ELb0ELb1ELb1ELb0EEENS1_19SingleTileSchedulerILb0ELb1ELb1ELi128EEEEEEEEEvNT_6ParamsE:
	.zero		1944


//--------------------- .nv.constant0._ZN7cutlass13device_kernelIN5flash19enable_sm80_to_sm89INS1_16FlashAttnFwdSm80INS1_25CollectiveMainloopFwdSm80ILi8ELi1ELb0EN4cute5tupleIJNS5_1CILi128EEENS7_ILi64EEENS7_ILi192EEEEEELi192ENS_10bfloat16_tEfNS_4arch4Sm80ELb0ELb0ELb1ELb1ELb0ELb0ELb1ELb1EEENS1_21CollectiveEpilogueFwdINS6_IJS8_SA_S9_EEENS6_IJNS7_ILi1EEESI_SI_EEESC_SE_Li256ELb1ELb1ELb1ELb0EEENS1_36VarlenDynamicPersistentTileSchedulerILi128ELi64ELi256ELi256ELb1ELb1ELb0ELb0ELb1ELb1EEEEEEEEEvNT_6ParamsE --------------------------
	.section	.nv.constant0._ZN7cutlass13device_kernelIN5flash19enable_sm80_to_sm89INS1_16FlashAttnFwdSm80INS1_25CollectiveMainloopFwdSm80ILi8ELi1ELb0EN4cute5tupleIJNS5_1CILi128EEENS7_ILi64EEENS7_ILi192EEEEEELi192ENS_10bfloat16_tEfNS_4arch4Sm80ELb0ELb0ELb1ELb1ELb0ELb0ELb1ELb1EEENS1_21CollectiveEpilogueFwdINS6_IJS8_SA_S9_EEENS6_IJNS7_ILi1EEESI_SI_EEESC_SE_Li256ELb1ELb1ELb1ELb0EEENS1_36VarlenDynamicPersistentTileSchedulerILi128ELi64ELi256ELi256ELb1ELb1ELb0ELb0ELb1ELb1EEEEEEEEEvNT_6ParamsE,"a",@progbits
	.sectionflags	@""
	.align	4
.nv.constant0._ZN7cutlass13device_kernelIN5flash19enable_sm80_to_sm89INS1_16FlashAttnFwdSm80INS1_25CollectiveMainloopFwdSm80ILi8ELi1ELb0EN4cute5tupleIJNS5_1CILi128EEENS7_ILi64EEENS7_ILi192EEEEEELi192ENS_10bfloat16_tEfNS_4arch4Sm80ELb0ELb0ELb1ELb1ELb0ELb0ELb1ELb1EEENS1_21CollectiveEpilogueFwdINS6_IJS8_SA_S9_EEENS6_IJNS7_ILi1EEESI_SI_EEESC_SE_Li256ELb1ELb1ELb1ELb0EEENS1_36VarlenDynamicPersistentTileSchedulerILi128ELi64ELi256ELi256ELb1ELb1ELb0ELb0ELb1ELb1EEEEEEEEEvNT_6ParamsE:
	.zero		1976


//--------------------- .nv.constant0._ZN7cutlass13device_kernelIN5flash19enable_sm80_to_sm89INS1_16FlashAttnFwdSm80INS1_25CollectiveMainloopFwdSm80ILi8ELi1ELb0EN4cute5tupleIJNS5_1CILi128EEENS7_ILi64EEENS7_ILi192EEEEEELi192ENS_10bfloat16_tEfNS_4arch4Sm80ELb0ELb0ELb1ELb1ELb0ELb1ELb1ELb1EEENS1_21CollectiveEpilogueFwdINS6_IJS8_SA_S9_EEENS6_IJNS7_ILi1EEESI_SI_EEESC_SE_Li256ELb1ELb1ELb1ELb0EEENS1_36VarlenDynamicPersistentTileSchedulerILi128ELi64ELi256ELi256ELb1ELb1ELb0ELb0ELb1ELb1EEEEEEEEEvNT_6ParamsE --------------------------
	.section	.nv.constant0._ZN7cutlass13device_kernelIN5flash19enable_sm80_to_sm89INS1_16FlashAttnFwdSm80INS1_25CollectiveMainloopFwdSm80ILi8ELi1ELb0EN4cute5tupleIJNS5_1CILi128EEENS7_ILi64EEENS7_ILi192EEEEEELi192ENS_10bfloat16_tEfNS_4arch4Sm80ELb0ELb0ELb1ELb1ELb0ELb1ELb1ELb1EEENS1_21CollectiveEpilogueFwdINS6_IJS8_SA_S9_EEENS6_IJNS7_ILi1EEESI_SI_EEESC_SE_Li256ELb1ELb1ELb1ELb0EEENS1_36VarlenDynamicPersistentTileSchedulerILi128ELi64ELi256ELi256ELb1ELb1ELb0ELb0ELb1ELb1EEEEEEEEEvNT_6ParamsE,"a",@progbits
	.sectionflags	@""
	.align	4
.nv.constant0._ZN7cutlass13device_kernelIN5flash19enable_sm80_to_sm89INS1_16FlashAttnFwdSm80INS1_25CollectiveMainloopFwdSm80ILi8ELi1ELb0EN4cute5tupleIJNS5_1CILi128EEENS7_ILi64EEENS7_ILi192EEEEEELi192ENS_10bfloat16_tEfNS_4arch4Sm80ELb0ELb0ELb1ELb1ELb0ELb1ELb1ELb1EEENS1_21CollectiveEpilogueFwdINS6_IJS8_SA_S9_EEENS6_IJNS7_ILi1EEESI_SI_EEESC_SE_Li256ELb1ELb1ELb1ELb0EEENS1_36VarlenDynamicPersistentTileSchedulerILi128ELi64ELi256ELi256ELb1ELb1ELb0ELb0ELb1ELb1EEEEEEEEEvNT_6ParamsE:
	.zero		1976


//--------------------- .nv.constant0._ZN7cutlass13device_kernelIN5flash19enable_sm80_to_sm89INS1_16FlashAttnFwdSm80INS1_25CollectiveMainloopFwdSm80ILi8ELi1ELb0EN4cute5tupleIJNS5_1CILi128EEENS7_ILi64EEENS7_ILi192EEEEEELi192ENS_10bfloat16_tEfNS_4arch4Sm80ELb0ELb1ELb1ELb0ELb0ELb0ELb1ELb1EEENS1_21CollectiveEpilogueFwdINS6_IJS8_SA_S9_EEENS6_IJNS7_ILi1EEESI_SI_EEESC_SE_Li256ELb0ELb1ELb1ELb0EEENS1_19SingleTileSchedulerILb0ELb1ELb1ELi128EEEEEEEEEvNT_6ParamsE --------------------------
	.section	.nv.constant0._ZN7cutlass13device_kernelIN5flash19enable_sm80_to_sm89INS1_16FlashAttnFwdSm80INS1_25CollectiveMainloopFwdSm80ILi8ELi1ELb0EN4cute5tupleIJNS5_1CILi128EEENS7_ILi64EEENS7_ILi192EEEEEELi192ENS_10bfloat16_tEfNS_4arch4Sm80ELb0ELb1ELb1ELb0ELb0ELb0ELb1ELb1EEENS1_21CollectiveEpilogueFwdINS6_IJS8_SA_S9_EEENS6_IJNS7_ILi1EEESI_SI_EEESC_SE_Li256ELb0ELb1ELb1ELb0EEENS1_19SingleTileSchedulerILb0ELb1ELb1ELi128EEEEEEEEEvNT_6ParamsE,"a",@progbits
	.sectionflags	@""
	.align	4
.nv.constant0._ZN7cutlass13device_kernelIN5flash19enable_sm80_to_sm89INS1_16FlashAttnFwdSm80INS1_25CollectiveMainloopFwdSm80ILi8ELi1ELb0EN4cute5tupleIJNS5_1CILi128EEENS7_ILi64EEENS7_ILi192EEEEEELi192ENS_10bfloat16_tEfNS_4arch4Sm80ELb0ELb1ELb1ELb0ELb0ELb0ELb1ELb1EEENS1_21CollectiveEpilogueFwdINS6_IJS8_SA_S9_EEENS6_IJNS7_ILi1EEESI_SI_EEESC_SE_Li256ELb0ELb1ELb1ELb0EEENS1_19SingleTileSchedulerILb0ELb1ELb1ELi128EEEEEEEEEvNT_6ParamsE:
	.zero		1944


//--------------------- .nv.constant0._ZN7cutlass13device_kernelIN5flash19enable_sm80_to_sm89INS1_16FlashAttnFwdSm80INS1_25CollectiveMainloopFwdSm80ILi8ELi1ELb0EN4cute5tupleIJNS5_1CILi128EEENS7_ILi64EEENS7_ILi192EEEEEELi192ENS_10bfloat16_tEfNS_4arch4Sm80ELb0ELb1ELb1ELb1ELb0ELb0ELb1ELb1EEENS1_21CollectiveEpilogueFwdINS6_IJS8_SA_S9_EEENS6_IJNS7_ILi1EEESI_SI_EEESC_SE_Li256ELb1ELb1ELb1ELb0EEENS1_36VarlenDynamicPersistentTileSchedulerILi128ELi64ELi256ELi256ELb1ELb1ELb0ELb1ELb0ELb1EEEEEEEEEvNT_6ParamsE --------------------------
	.section	.nv.constant0._ZN7cutlass13device_kernelIN5flash19enable_sm80_to_sm89INS1_16FlashAttnFwdSm80INS1_25CollectiveMainloopFwdSm80ILi8ELi1ELb0EN4cute5tupleIJNS5_1CILi128EEENS7_ILi64EEENS7_ILi192EEEEEELi192ENS_10bfloat16_tEfNS_4arch4Sm80ELb0ELb1ELb1ELb1ELb0ELb0ELb1ELb1EEENS1_21CollectiveEpilogueFwdINS6_IJS8_SA_S9_EEENS6_IJNS7_ILi1EEESI_SI_EEESC_SE_Li256ELb1ELb1ELb1ELb0EEENS1_36VarlenDynamicPersistentTileSchedulerILi128ELi64ELi256ELi256ELb1ELb1ELb0ELb1ELb0ELb1EEEEEEEEEvNT_6ParamsE,"a",@progbits
	.sectionflags	@""
	.align	4
.nv.constant0._ZN7cutlass13device_kernelIN5flash19enable_sm80_to_sm89INS1_16FlashAttnFwdSm80INS1_25CollectiveMainloopFwdSm80ILi8ELi1ELb0EN4cute5tupleIJNS5_1CILi128EEENS7_ILi64EEENS7_ILi192EEEEEELi192ENS_10bfloat16_tEfNS_4arch4Sm80ELb0ELb1ELb1ELb1ELb0ELb0ELb1ELb1EEENS1_21CollectiveEpilogueFwdINS6_IJS8_SA_S9_EEENS6_IJNS7_ILi1EEESI_SI_EEESC_SE_Li256ELb1ELb1ELb1ELb0EEENS1_36VarlenDynamicPersistentTileSchedulerILi128ELi64ELi256ELi256ELb1ELb1ELb0ELb1ELb0ELb1EEEEEEEEEvNT_6ParamsE:
	.zero		1976


//--------------------- .nv.constant0._ZN7cutlass13device_kernelIN5flash19enable_sm80_to_sm89INS1_16FlashAttnFwdSm80INS1_25CollectiveMainloopFwdSm80ILi8ELi1ELb0EN4cute5tupleIJNS5_1CILi128EEENS7_ILi64EEENS7_ILi192EEEEEELi192ENS_10bfloat16_tEfNS_4arch4Sm80ELb0ELb1ELb1ELb1ELb0ELb1ELb1ELb1EEENS1_21CollectiveEpilogueFwdINS6_IJS8_SA_S9_EEENS6_IJNS7_ILi1EEESI_SI_EEESC_SE_Li256ELb1ELb1ELb1ELb0EEENS1_36VarlenDynamicPersistentTileSchedulerILi128ELi64ELi256ELi256ELb1ELb1ELb0ELb1ELb0ELb1EEEEEEEEEvNT_6ParamsE --------------------------
	.section	.nv.constant0._ZN7cutlass13device_kernelIN5flash19enable_sm80_to_sm89INS1_16FlashAttnFwdSm80INS1_25CollectiveMainloopFwdSm80ILi8ELi1ELb0EN4cute5tupleIJNS5_1CILi128EEENS7_ILi64EEENS7_ILi192EEEEEELi192ENS_10bfloat16_tEfNS_4arch4Sm80ELb0ELb1ELb1ELb1ELb0ELb1ELb1ELb1EEENS1_21CollectiveEpilogueFwdINS6_IJS8_SA_S9_EEENS6_IJNS7_ILi1EEESI_SI_EEESC_SE_Li256ELb1ELb1ELb1ELb0EEENS1_36VarlenDynamicPersistentTileSchedulerILi128ELi64ELi256ELi256ELb1ELb1ELb0ELb1ELb0ELb1EEEEEEEEEvNT_6ParamsE,"a",@progbits
	.sectionflags	@""
	.align	4
.nv.constant0._ZN7cutlass13device_kernelIN5flash19enable_sm80_to_sm89INS1_16FlashAttnFwdSm80INS1_25CollectiveMainloopFwdSm80ILi8ELi1ELb0EN4cute5tupleIJNS5_1CILi128EEENS7_ILi64EEENS7_ILi192EEEEEELi192ENS_10bfloat16_tEfNS_4arch4Sm80ELb0ELb1ELb1ELb1ELb0ELb1ELb1ELb1EEENS1_21CollectiveEpilogueFwdINS6_IJS8_SA_S9_EEENS6_IJNS7_ILi1EEESI_SI_EEESC_SE_Li256ELb1ELb1ELb1ELb0EEENS1_36VarlenDynamicPersistentTileSchedulerILi128ELi64ELi256ELi256ELb1ELb1ELb0ELb1ELb0ELb1EEEEEEEEEvNT_6ParamsE:
	.zero		1976


//--------------------- .nv.constant0._ZN7cutlass13device_kernelIN5flash19enable_sm80_to_sm89INS1_16FlashAttnFwdSm80INS1_25CollectiveMainloopFwdSm80ILi8ELi1ELb1EN4cute5tupleIJNS5_1CILi128EEENS7_ILi96EEENS7_ILi192EEEEEELi192ENS_10bfloat16_tEfNS_4arch4Sm80ELb1ELb0ELb1ELb0ELb0ELb0ELb1ELb1EEENS1_21CollectiveEpilogueFwdINS6_IJS8_SA_S9_EEENS6_IJNS7_ILi1EEESI_SI_EEESC_SE_Li256ELb0ELb1ELb1ELb0EEENS1_30DynamicPersistentTileSchedulerILi256ELi256ELb1ELb1ELb0EEEEEEEEEvNT_6ParamsE --------------------------
	.section	.nv.constant0._ZN7cutlass13device_kernelIN5flash19enable_sm80_to_sm89INS1_16FlashAttnFwdSm80INS1_25CollectiveMainloopFwdSm80ILi8ELi1ELb1EN4cute5tupleIJNS5_1CILi128EEENS7_ILi96EEENS7_ILi192EEEEEELi192ENS_10bfloat16_tEfNS_4arch4Sm80ELb1ELb0ELb1ELb0ELb0ELb0ELb1ELb1EEENS1_21CollectiveEpilogueFwdINS6_IJS8_SA_S9_EEENS6_IJNS7_ILi1EEESI_SI_EEESC_SE_Li256ELb0ELb1ELb1ELb0EEENS1_30DynamicPersistentTileSchedulerILi256ELi256ELb1ELb1ELb0EEEEEEEEEvNT_6ParamsE,"a",@progbits
	.sectionflags	@""
	.align	4
.nv.constant0._ZN7cutlass13device_kernelIN5flash19enable_sm80_to_sm89INS1_16FlashAttnFwdSm80INS1_25CollectiveMainloopFwdSm80ILi8ELi1ELb1EN4cute5tupleIJNS5_1CILi128EEENS7_ILi96EEENS7_ILi192EEEEEELi192ENS_10bfloat16_tEfNS_4arch4Sm80ELb1ELb0ELb1ELb0ELb0ELb0ELb1ELb1EEENS1_21CollectiveEpilogueFwdINS6_IJS8_SA_S9_EEENS6_IJNS7_ILi1EEESI_SI_EEESC_SE_Li256ELb0ELb1ELb1ELb0EEENS1_30DynamicPersistentTileSchedulerILi256ELi256ELb1ELb1ELb0EEEEEEEEEvNT_6ParamsE:
	.zero		1960


//--------------------- .nv.constant0._ZN7cutlass13device_kernelIN5flash19enable_sm80_to_sm89INS1_16FlashAttnFwdSm80INS1_25CollectiveMainloopFwdSm80ILi8ELi1ELb0EN4cute5tupleIJNS5_1CILi128EEENS7_ILi64EEENS7_ILi192EEEEEELi192ENS_10bfloat16_tEfNS_4arch4Sm80ELb1ELb0ELb1ELb1ELb0ELb0ELb1ELb1EEENS1_21CollectiveEpilogueFwdINS6_IJS8_SA_S9_EEENS6_IJNS7_ILi1EEESI_SI_EEESC_SE_Li256ELb1ELb1ELb1ELb0EEENS1_36VarlenDynamicPersistentTileSchedulerILi128ELi64ELi256ELi256ELb1ELb1ELb0ELb1ELb1ELb1EEEEEEEEEvNT_6ParamsE --------------------------
	.section	.nv.constant0._ZN7cutlass13device_kernelIN5flash19enable_sm80_to_sm89INS1_16FlashAttnFwdSm80INS1_25CollectiveMainloopFwdSm80ILi8ELi1ELb0EN4cute5tupleIJNS5_1CILi128EEENS7_ILi64EEENS7_ILi192EEEEEELi192ENS_10bfloat16_tEfNS_4arch4Sm80ELb1ELb0ELb1ELb1ELb0ELb0ELb1ELb1EEENS1_21CollectiveEpilogueFwdINS6_IJS8_SA_S9_EEENS6_IJNS7_ILi1EEESI_SI_EEESC_SE_Li256ELb1ELb1ELb1ELb0EEENS1_36VarlenDynamicPersistentTileSchedulerILi128ELi64ELi256ELi256ELb1ELb1ELb0ELb1ELb1ELb1EEEEEEEEEvNT_6ParamsE,"a",@progbits
	.sectionflags	@""
	.align	4
.nv.constant0._ZN7cutlass13device_kernelIN5flash19enable_sm80_to_sm89INS1_16FlashAttnFwdSm80INS1_25CollectiveMainloopFwdSm80ILi8ELi1ELb0EN4cute5tupleIJNS5_1CILi128EEENS7_ILi64EEENS7_ILi192EEEEEELi192ENS_10bfloat16_tEfNS_4arch4Sm80ELb1ELb0ELb1ELb1ELb0ELb0ELb1ELb1EEENS1_21CollectiveEpilogueFwdINS6_IJS8_SA_S9_EEENS6_IJNS7_ILi1EEESI_SI_EEESC_SE_Li256ELb1ELb1ELb1ELb0EEENS1_36VarlenDynamicPersistentTileSchedulerILi128ELi64ELi256ELi256ELb1ELb1ELb0ELb1ELb1ELb1EEEEEEEEEvNT_6ParamsE:
	.zero		1976


//--------------------- .nv.constant0._ZN7cutlass13device_kernelIN5flash19enable_sm80_to_sm89INS1_16FlashAttnFwdSm80INS1_25CollectiveMainloopFwdSm80ILi8ELi1ELb0EN4cute5tupleIJNS5_1CILi128EEENS7_ILi64EEENS7_ILi192EEEEEELi192ENS_10bfloat16_tEfNS_4arch4Sm80ELb1ELb0ELb1ELb1ELb0ELb1ELb1ELb1EEENS1_21CollectiveEpilogueFwdINS6_IJS8_SA_S9_EEENS6_IJNS7_ILi1EEESI_SI_EEESC_SE_Li256ELb1ELb1ELb1ELb0EEENS1_36VarlenDynamicPersistentTileSchedulerILi128ELi64ELi256ELi256ELb1ELb1ELb0ELb1ELb1ELb1EEEEEEEEEvNT_6ParamsE --------------------------
	.section	.nv.constant0._ZN7cutlass13device_kernelIN5flash19enable_sm80_to_sm89INS1_16FlashAttnFwdSm80INS1_25CollectiveMainloopFwdSm80ILi8ELi1ELb0EN4cute5tupleIJNS5_1CILi128EEENS7_ILi64EEENS7_ILi192EEEEEELi192ENS_10bfloat16_tEfNS_4arch4Sm80ELb1ELb0ELb1ELb1ELb0ELb1ELb1ELb1EEENS1_21CollectiveEpilogueFwdINS6_IJS8_SA_S9_EEENS6_IJNS7_ILi1EEESI_SI_EEESC_SE_Li256ELb1ELb1ELb1ELb0EEENS1_36VarlenDynamicPersistentTileSchedulerILi128ELi64ELi256ELi256ELb1ELb1ELb0ELb1ELb1ELb1EEEEEEEEEvNT_6ParamsE,"a",@progbits
	.sectionflags	@""
	.align	4
.nv.constant0._ZN7cutlass13device_kernelIN5flash19enable_sm80_to_sm89INS1_16FlashAttnFwdSm80INS1_25CollectiveMainloopFwdSm80ILi8ELi1ELb0EN4cute5tupleIJNS5_1CILi128EEENS7_ILi64EEENS7_ILi192EEEEEELi192ENS_10bfloat16_tEfNS_4arch4Sm80ELb1ELb0ELb1ELb1ELb0ELb1ELb1ELb1EEENS1_21CollectiveEpilogueFwdINS6_IJS8_SA_S9_EEENS6_IJNS7_ILi1EEESI_SI_EEESC_SE_Li256ELb1ELb1ELb1ELb0EEENS1_36VarlenDynamicPersistentTileSchedulerILi128ELi64ELi256ELi256ELb1ELb1ELb0ELb1ELb1ELb1EEEEEEEEEvNT_6ParamsE:
	.zero		1976


//--------------------- .nv.constant0._ZN7cutlass13device_kernelIN5flash19enable_sm80_to_sm89INS1_16FlashAttnFwdSm80INS1_25CollectiveMainloopFwdSm80ILi8ELi2ELb1EN4cute5tupleIJNS5_1CILi128EEENS7_ILi96EEENS7_ILi192EEEEEELi192ENS_10bfloat16_tEfNS_4arch4Sm80ELb0ELb0ELb1ELb0ELb0ELb0ELb1ELb1EEENS1_21CollectiveEpilogueFwdINS6_IJS8_SA_S9_EEENS6_IJNS7_ILi1EEESI_SI_EEESC_SE_Li256ELb0ELb1ELb1ELb0EEENS1_19SingleTileSchedulerILb0ELb1ELb1ELi128EEEEEEEEEvNT_6ParamsE --------------------------
	.section	.nv.constant0._ZN7cutlass13device_kernelIN5flash19enable_sm80_to_sm89INS1_16FlashAttnFwdSm80INS1_25CollectiveMainloopFwdSm80ILi8ELi2ELb1EN4cute5tupleIJNS5_1CILi128EEENS7_ILi96EEENS7_ILi192EEEEEELi192ENS_10bfloat16_tEfNS_4arch4Sm80ELb0ELb0ELb1ELb0ELb0ELb0ELb1ELb1EEENS1_21CollectiveEpilogueFwdINS6_IJS8_SA_S9_EEENS6_IJNS7_ILi1EEESI_SI_EEESC_SE_Li256ELb0ELb1ELb1ELb0EEENS1_19SingleTileSchedulerILb0ELb1ELb1ELi128EEEEEEEEEvNT_6ParamsE,"a",@progbits
	.sectionflags	@""
	.align	4
.nv.constant0._ZN7cutlass13device_kernelIN5flash19enable_sm80_to_sm89INS1_16FlashAttnFwdSm80INS1_25CollectiveMainloopFwdSm80ILi8ELi2ELb1EN4cute5tupleIJNS5_1CILi128EEENS7_ILi96EEENS7_ILi192EEEEEELi192ENS_10bfloat16_tEfNS_4arch4Sm80ELb0ELb0ELb1ELb0ELb0ELb0ELb1ELb1EEENS1_21CollectiveEpilogueFwdINS6_IJS8_SA_S9_EEENS6_IJNS7_ILi1EEESI_SI_EEESC_SE_Li256ELb0ELb1ELb1ELb0EEENS1_19SingleTileSchedulerILb0ELb1ELb1ELi128EEEEEEEEEvNT_6ParamsE:
	.zero		1944


//--------------------- .nv.constant0._ZN7cutlass13device_kernelIN5flash19enable_sm80_to_sm89INS1_16FlashAttnFwdSm80INS1_25CollectiveMainloopFwdSm80ILi8ELi2ELb0EN4cute5tupleIJNS5_1CILi128EEENS7_ILi64EEENS7_ILi192EEEEEELi192ENS_10bfloat16_tEfNS_4arch4Sm80ELb0ELb0ELb1ELb1ELb0ELb0ELb1ELb1EEENS1_21CollectiveEpilogueFwdINS6_IJS8_SA_S9_EEENS6_IJNS7_ILi1EEESI_SI_EEESC_SE_Li256ELb1ELb1ELb1ELb0EEENS1_36VarlenDynamicPersistentTileSchedulerILi128ELi64ELi256ELi256ELb1ELb1ELb0ELb0ELb1ELb1EEEEEEEEEvNT_6ParamsE --------------------------
	.section	.nv.constant0._ZN7cutlass13device_kernelIN5flash19enable_sm80_to_sm89INS1_16FlashAttnFwdSm80INS1_25CollectiveMainloopFwdSm80ILi8ELi2ELb0EN4cute5tupleIJNS5_1CILi128EEENS7_ILi64EEENS7_ILi192EEEEEELi192ENS_10bfloat16_tEfNS_4arch4Sm80ELb0ELb0ELb1ELb1ELb0ELb0ELb1ELb1EEENS1_21CollectiveEpilogueFwdINS6_IJS8_SA_S9_EEENS6_IJNS7_ILi1EEESI_SI_EEESC_SE_Li256ELb1ELb1ELb1ELb0EEENS1_36VarlenDynamicPersistentTileSchedulerILi128ELi64ELi256ELi256ELb1ELb1ELb0ELb0ELb1ELb1EEEEEEEEEvNT_6ParamsE,"a",@progbits
	.sectionflags	@""
	.align	4
.nv.constant0._ZN7cutlass13device_kernelIN5flash19enable_sm80_to_sm89INS1_16FlashAttnFwdSm80INS1_25CollectiveMainloopFwdSm80ILi8ELi2ELb0EN4cute5tupleIJNS5_1CILi128EEENS7_ILi64EEENS7_ILi192EEEEEELi192ENS_10bfloat16_tEfNS_4arch4Sm80ELb0ELb0ELb1ELb1ELb0ELb0ELb1ELb1EEENS1_21CollectiveEpilogueFwdINS6_IJS8_SA_S9_EEENS6_IJNS7_ILi1EEESI_SI_EEESC_SE_Li256ELb1ELb1ELb1ELb0EEENS1_36VarlenDynamicPersistentTileSchedulerILi128ELi64ELi256ELi256ELb1ELb1ELb0ELb0ELb1ELb1EEEEEEEEEvNT_6ParamsE:
	.zero		1976


//--------------------- .nv.constant0._ZN7cutlass13device_kernelIN5flash19enable_sm80_to_sm89INS1_16FlashAttnFwdSm80INS1_25CollectiveMainloopFwdSm80ILi8ELi2ELb0EN4cute5tupleIJNS5_1CILi128EEENS7_ILi64EEENS7_ILi192EEEEEELi192ENS_10bfloat16_tEfNS_4arch4Sm80ELb0ELb0ELb1ELb1ELb0ELb1ELb1ELb1EEENS1_21CollectiveEpilogueFwdINS6_IJS8_SA_S9_EEENS6_IJNS7_ILi1EEESI_SI_EEESC_SE_Li256ELb1ELb1ELb1ELb0EEENS1_36VarlenDynamicPersistentTileSchedulerILi128ELi64ELi256ELi256ELb1ELb1ELb0ELb0ELb1ELb1EEEEEEEEEvNT_6ParamsE --------------------------
	.section	.nv.constant0._ZN7cutlass13device_kernelIN5flash19enable_sm80_to_sm89INS1_16FlashAttnFwdSm80INS1_25CollectiveMainloopFwdSm80ILi8ELi2ELb0EN4cute5tupleIJNS5_1CILi128EEENS7_ILi64EEENS7_ILi192EEEEEELi192ENS_10bfloat16_tEfNS_4arch4Sm80ELb0ELb0ELb1ELb1ELb0ELb1ELb1ELb1EEENS1_21CollectiveEpilogueFwdINS6_IJS8_SA_S9_EEENS6_IJNS7_ILi1EEESI_SI_EEESC_SE_Li256ELb1ELb1ELb1ELb0EEENS1_36VarlenDynamicPersistentTileSchedulerILi128ELi64ELi256ELi256ELb1ELb1ELb0ELb0ELb1ELb1EEEEEEEEEvNT_6ParamsE,"a",@progbits
	.sectionflags	@""
	.align	4
.nv.constant0._ZN7cutlass13device_kernelIN5flash19enable_sm80_to_sm89INS1_16FlashAttnFwdSm80INS1_25CollectiveMainloopFwdSm80ILi8ELi2ELb0EN4cute5tupleIJNS5_1CILi128EEENS7_ILi64EEENS7_ILi192EEEEEELi192ENS_10bfloat16_tEfNS_4arch4Sm80ELb0ELb0ELb1ELb1ELb0ELb1ELb1ELb1EEENS1_21CollectiveEpilogueFwdINS6_IJS8_SA_S9_EEENS6_IJNS7_ILi1EEESI_SI_EEESC_SE_Li256ELb1ELb1ELb1ELb0EEENS1_36VarlenDynamicPersistentTileSchedulerILi128ELi64ELi256ELi256ELb1ELb1ELb0ELb0ELb1ELb1EEEEEEEEEvNT_6ParamsE:
	.zero		1976


//--------------------- .nv.constant0._ZN7cutlass13device_kernelIN5flash19enable_sm80_to_sm89INS1_16FlashAttnFwdSm80INS1_25CollectiveMainloopFwdSm80ILi8ELi2ELb0EN4cute5tupleIJNS5_1CILi128EEENS7_ILi64EEENS7_ILi192EEEEEELi192ENS_10bfloat16_tEfNS_4arch4Sm80ELb0ELb1ELb1ELb0ELb0ELb0ELb1ELb1EEENS1_21CollectiveEpilogueFwdINS6_IJS8_SA_S9_EEENS6_IJNS7_ILi1EEESI_SI_EEESC_SE_Li256ELb0ELb1ELb1ELb0EEENS1_19SingleTileSchedulerILb0ELb1ELb1ELi128EEEEEEEEEvNT_6ParamsE --------------------------
	.section	.nv.constant0._ZN7cutlass13device_kernelIN5flash19enable_sm80_to_sm89INS1_16FlashAttnFwdSm80INS1_25CollectiveMainloopFwdSm80ILi8ELi2ELb0EN4cute5tupleIJNS5_1CILi128EEENS7_ILi64EEENS7_ILi192EEEEEELi192ENS_10bfloat16_tEfNS_4arch4Sm80ELb0ELb1ELb1ELb0ELb0ELb0ELb1ELb1EEENS1_21CollectiveEpilogueFwdINS6_IJS8_SA_S9_EEENS6_IJNS7_ILi1EEESI_SI_EEESC_SE_Li256ELb0ELb1ELb1ELb0EEENS1_19SingleTileSchedulerILb0ELb1ELb1ELi128EEEEEEEEEvNT_6ParamsE,"a",@progbits
	.sectionflags	@""
	.align	4
.nv.constant0._ZN7cutlass13device_kernelIN5flash19enable_sm80_to_sm89INS1_16FlashAttnFwdSm80INS1_25CollectiveMainloopFwdSm80ILi8ELi2ELb0EN4cute5tupleIJNS5_1CILi128EEENS7_ILi64EEENS7_ILi192EEEEEELi192ENS_10bfloat16_tEfNS_4arch4Sm80ELb0ELb1ELb1ELb0ELb0ELb0ELb1ELb1EEENS1_21CollectiveEpilogueFwdINS6_IJS8_SA_S9_EEENS6_IJNS7_ILi1EEESI_SI_EEESC_SE_Li256ELb0ELb1ELb1ELb0EEENS1_19SingleTileSchedulerILb0ELb1ELb1ELi128EEEEEEEEEvNT_6ParamsE:
	.zero		1944


//--------------------- .nv.constant0._ZN7cutlass13device_kernelIN5flash19enable_sm80_to_sm89INS1_16FlashAttnFwdSm80INS1_25CollectiveMainloopFwdSm80ILi8ELi2ELb0EN4cute5tupleIJNS5_1CILi128EEENS7_ILi64EEENS7_ILi192EEEEEELi192ENS_10bfloat16_tEfNS_4arch4Sm80ELb0ELb1ELb1ELb1ELb0ELb0ELb1ELb1EEENS1_21CollectiveEpilogueFwdINS6_IJS8_SA_S9_EEENS6_IJNS7_ILi1EEESI_SI_EEESC_SE_Li256ELb1ELb1ELb1ELb0EEENS1_36VarlenDynamicPersistentTileSchedulerILi128ELi64ELi256ELi256ELb1ELb1ELb0ELb1ELb0ELb1EEEEEEEEEvNT_6ParamsE --------------------------
	.section	.nv.constant0._ZN7cutlass13device_kernelIN5flash19enable_sm80_to_sm89INS1_16FlashAttnFwdSm80INS1_25CollectiveMainloopFwdSm80ILi8ELi2ELb0EN4cute5tupleIJNS5_1CILi128EEENS7_ILi64EEENS7_ILi192EEEEEELi192ENS_10bfloat16_tEfNS_4arch4Sm80ELb0ELb1ELb1ELb1ELb0ELb0ELb1ELb1EEENS1_21CollectiveEpilogueFwdINS6_IJS8_SA_S9_EEENS6_IJNS7_ILi1EEESI_SI_EEESC_SE_Li256ELb1ELb1ELb1ELb0EEENS1_36VarlenDynamicPersistentTileSchedulerILi128ELi64ELi256ELi256ELb1ELb1ELb0ELb1ELb0ELb1EEEEEEEEEvNT_6ParamsE,"a",@progbits
	.sectionflags	@""
	.align	4
.nv.constant0._ZN7cutlass13device_kernelIN5flash19enable_sm80_to_sm89INS1_16FlashAttnFwdSm80INS1_25CollectiveMainloopFwdSm80ILi8ELi2ELb0EN4cute5tupleIJNS5_1CILi128EEENS7_ILi64EEENS7_ILi192EEEEEELi192ENS_10bfloat16_tEfNS_4arch4Sm80ELb0ELb1ELb1ELb1ELb0ELb0ELb1ELb1EEENS1_21CollectiveEpilogueFwdINS6_IJS8_SA_S9_EEENS6_IJNS7_ILi1EEESI_SI_EEESC_SE_Li256ELb1ELb1ELb1ELb0EEENS1_36VarlenDynamicPersistentTileSchedulerILi128ELi64ELi256ELi256ELb1ELb1ELb0ELb1ELb0ELb1EEEEEEEEEvNT_6ParamsE:
	.zero		1976


//--------------------- .nv.constant0._ZN7cutlass13device_kernelIN5flash19enable_sm80_to_sm89INS1_16FlashAttnFwdSm80INS1_25CollectiveMainloopFwdSm80ILi8ELi2ELb0EN4cute5tupleIJNS5_1CILi128EEENS7_ILi64EEENS7_ILi192EEEEEELi192ENS_10bfloat16_tEfNS_4arch4Sm80ELb0ELb1ELb1ELb1ELb0ELb1ELb1ELb1EEENS1_21CollectiveEpilogueFwdINS6_IJS8_SA_S9_EEENS6_IJNS7_ILi1EEESI_SI_EEESC_SE_Li256ELb1ELb1ELb1ELb0EEENS1_36VarlenDynamicPersistentTileSchedulerILi128ELi64ELi256ELi256ELb1ELb1ELb0ELb1ELb0ELb1EEEEEEEEEvNT_6ParamsE --------------------------
	.section	.nv.constant0._ZN7cutlass13device_kernelIN5flash19enable_sm80_to_sm89INS1_16FlashAttnFwdSm80INS1_25CollectiveMainloopFwdSm80ILi8ELi2ELb0EN4cute5tupleIJNS5_1CILi128EEENS7_ILi64EEENS7_ILi192EEEEEELi192ENS_10bfloat16_tEfNS_4arch4Sm80ELb0ELb1ELb1ELb1ELb0ELb1ELb1ELb1EEENS1_21CollectiveEpilogueFwdINS6_IJS8_SA_S9_EEENS6_IJNS7_ILi1EEESI_SI_EEESC_SE_Li256ELb1ELb1ELb1ELb0EEENS1_36VarlenDynamicPersistentTileSchedulerILi128ELi64ELi256ELi256ELb1ELb1ELb0ELb1ELb0ELb1EEEEEEEEEvNT_6ParamsE,"a",@progbits
	.sectionflags	@""
	.align	4
.nv.constant0._ZN7cutlass13device_kernelIN5flash19enable_sm80_to_sm89INS1_16FlashAttnFwdSm80INS1_25CollectiveMainloopFwdSm80ILi8ELi2ELb0EN4cute5tupleIJNS5_1CILi128EEENS7_ILi64EEENS7_ILi192EEEEEELi192ENS_10bfloat16_tEfNS_4arch4Sm80ELb0ELb1ELb1ELb1ELb0ELb1ELb1ELb1EEENS1_21CollectiveEpilogueFwdINS6_IJS8_SA_S9_EEENS6_IJNS7_ILi1EEESI_SI_EEESC_SE_Li256ELb1ELb1ELb1ELb0EEENS1_36VarlenDynamicPersistentTileSchedulerILi128ELi64ELi256ELi256ELb1ELb1ELb0ELb1ELb0ELb1EEEEEEEEEvNT_6ParamsE:
	.zero		1976


//--------------------- .nv.constant0._ZN7cutlass13device_kernelIN5flash19enable_sm80_to_sm89INS1_16FlashAttnFwdSm80INS1_25CollectiveMainloopFwdSm80ILi8ELi2ELb1EN4cute5tupleIJNS5_1CILi128EEENS7_ILi96EEENS7_ILi192EEEEEELi192ENS_10bfloat16_tEfNS_4arch4Sm80ELb1ELb0ELb1ELb0ELb0ELb0ELb1ELb1EEENS1_21CollectiveEpilogueFwdINS6_IJS8_SA_S9_EEENS6_IJNS7_ILi1EEESI_SI_EEESC_SE_Li256ELb0ELb1ELb1ELb0EEENS1_30DynamicPersistentTileSchedulerILi256ELi256ELb1ELb1ELb0EEEEEEEEEvNT_6ParamsE --------------------------
	.section	.nv.constant0._ZN7cutlass13device_kernelIN5flash19enable_sm80_to_sm89INS1_16FlashAttnFwdSm80INS1_25CollectiveMainloopFwdSm80ILi8ELi2ELb1EN4cute5tupleIJNS5_1CILi128EEENS7_ILi96EEENS7_ILi192EEEEEELi192ENS_10bfloat16_tEfNS_4arch4Sm80ELb1ELb0ELb1ELb0ELb0ELb0ELb1ELb1EEENS1_21CollectiveEpilogueFwdINS6_IJS8_SA_S9_EEENS6_IJNS7_ILi1EEESI_SI_EEESC_SE_Li256ELb0ELb1ELb1ELb0EEENS1_30DynamicPersistentTileSchedulerILi256ELi256ELb1ELb1ELb0EEEEEEEEEvNT_6ParamsE,"a",@progbits
	.sectionflags	@""
	.align	4
.nv.constant0._ZN7cutlass13device_kernelIN5flash19enable_sm80_to_sm89INS1_16FlashAttnFwdSm80INS1_25CollectiveMainloopFwdSm80ILi8ELi2ELb1EN4cute5tupleIJNS5_1CILi128EEENS7_ILi96EEENS7_ILi192EEEEEELi192ENS_10bfloat16_tEfNS_4arch4Sm80ELb1ELb0ELb1ELb0ELb0ELb0ELb1ELb1EEENS1_21CollectiveEpilogueFwdINS6_IJS8_SA_S9_EEENS6_IJNS7_ILi1EEESI_SI_EEESC_SE_Li256ELb0ELb1ELb1ELb0EEENS1_30DynamicPersistentTileSchedulerILi256ELi256ELb1ELb1ELb0EEEEEEEEEvNT_6ParamsE:
	.zero		1960


//--------------------- .nv.constant0._ZN7cutlass13device_kernelIN5flash19enable_sm80_to_sm89INS1_16FlashAttnFwdSm80INS1_25CollectiveMainloopFwdSm80ILi8ELi2ELb0EN4cute5tupleIJNS5_1CILi128EEENS7_ILi64EEENS7_ILi192EEEEEELi192ENS_10bfloat16_tEfNS_4arch4Sm80ELb1ELb0ELb1ELb1ELb0ELb0ELb1ELb1EEENS1_21CollectiveEpilogueFwdINS6_IJS8_SA_S9_EEENS6_IJNS7_ILi1EEESI_SI_EEESC_SE_Li256ELb1ELb1ELb1ELb0EEENS1_36VarlenDynamicPersistentTileSchedulerILi128ELi64ELi256ELi256ELb1ELb1ELb0ELb1ELb1ELb1EEEEEEEEEvNT_6ParamsE --------------------------
	.section	.nv.constant0._ZN7cutlass13device_kernelIN5flash19enable_sm80_to_sm89INS1_16FlashAttnFwdSm80INS1_25CollectiveMainloopFwdSm80ILi8ELi2ELb0EN4cute5tupleIJNS5_1CILi128EEENS7_ILi64EEENS7_ILi192EEEEEELi192ENS_10bfloat16_tEfNS_4arch4Sm80ELb1ELb0ELb1ELb1ELb0ELb0ELb1ELb1EEENS1_21CollectiveEpilogueFwdINS6_IJS8_SA_S9_EEENS6_IJNS7_ILi1EEESI_SI_EEESC_SE_Li256ELb1ELb1ELb1ELb0EEENS1_36VarlenDynamicPersistentTileSchedulerILi128ELi64ELi256ELi256ELb1ELb1ELb0ELb1ELb1ELb1EEEEEEEEEvNT_6ParamsE,"a",@progbits
	.sectionflags	@""
	.align	4
.nv.constant0._ZN7cutlass13device_kernelIN5flash19enable_sm80_to_sm89INS1_16FlashAttnFwdSm80INS1_25CollectiveMainloopFwdSm80ILi8ELi2ELb0EN4cute5tupleIJNS5_1CILi128EEENS7_ILi64EEENS7_ILi192EEEEEELi192ENS_10bfloat16_tEfNS_4arch4Sm80ELb1ELb0ELb1ELb1ELb0ELb0ELb1ELb1EEENS1_21CollectiveEpilogueFwdINS6_IJS8_SA_S9_EEENS6_IJNS7_ILi1EEESI_SI_EEESC_SE_Li256ELb1ELb1ELb1ELb0EEENS1_36VarlenDynamicPersistentTileSchedulerILi128ELi64ELi256ELi256ELb1ELb1ELb0ELb1ELb1ELb1EEEEEEEEEvNT_6ParamsE:
	.zero		1976


//--------------------- .nv.constant0._ZN7cutlass13device_kernelIN5flash19enable_sm80_to_sm89INS1_16FlashAttnFwdSm80INS1_25CollectiveMainloopFwdSm80ILi8ELi2ELb0EN4cute5tupleIJNS5_1CILi128EEENS7_ILi64EEENS7_ILi192EEEEEELi192ENS_10bfloat16_tEfNS_4arch4Sm80ELb1ELb0ELb1ELb1ELb0ELb1ELb1ELb1EEENS1_21CollectiveEpilogueFwdINS6_IJS8_SA_S9_EEENS6_IJNS7_ILi1EEESI_SI_EEESC_SE_Li256ELb1ELb1ELb1ELb0EEENS1_36VarlenDynamicPersistentTileSchedulerILi128ELi64ELi256ELi256ELb1ELb1ELb0ELb1ELb1ELb1EEEEEEEEEvNT_6ParamsE --------------------------
	.section	.nv.constant0._ZN7cutlass13device_kernelIN5flash19enable_sm80_to_sm89INS1_16FlashAttnFwdSm80INS1_25CollectiveMainloopFwdSm80ILi8ELi2ELb0EN4cute5tupleIJNS5_1CILi128EEENS7_ILi64EEENS7_ILi192EEEEEELi192ENS_10bfloat16_tEfNS_4arch4Sm80ELb1ELb0ELb1ELb1ELb0ELb1ELb1ELb1EEENS1_21CollectiveEpilogueFwdINS6_IJS8_SA_S9_EEENS6_IJNS7_ILi1EEESI_SI_EEESC_SE_Li256ELb1ELb1ELb1ELb0EEENS1_36VarlenDynamicPersistentTileSchedulerILi128ELi64ELi256ELi256ELb1ELb1ELb0ELb1ELb1ELb1EEEEEEEEEvNT_6ParamsE,"a",@progbits
	.sectionflags	@""
	.align	4
.nv.constant0._ZN7cutlass13device_kernelIN5flash19enable_sm80_to_sm89INS1_16FlashAttnFwdSm80INS1_25CollectiveMainloopFwdSm80ILi8ELi2ELb0EN4cute5tupleIJNS5_1CILi128EEENS7_ILi64EEENS7_ILi192EEEEEELi192ENS_10bfloat16_tEfNS_4arch4Sm80ELb1ELb0ELb1ELb1ELb0ELb1ELb1ELb1EEENS1_21CollectiveEpilogueFwdINS6_IJS8_SA_S9_EEENS6_IJNS7_ILi1EEESI_SI_EEESC_SE_Li256ELb1ELb1ELb1ELb0EEENS1_36VarlenDynamicPersistentTileSchedulerILi128ELi64ELi256ELi256ELb1ELb1ELb0ELb1ELb1ELb1EEEEEEEEEvNT_6ParamsE:
	.zero		1976


//--------------------- SYMBOLS --------------------------

	.type		.nv.reservedSmem.offset0,@object
	.size		.nv.reservedSmem.offset0,0x4
